//
// Generated by NVIDIA NVVM Compiler
//
// Compiler Build ID: CL-36424714
// Cuda compilation tools, release 13.0, V13.0.88
// Based on NVVM 20.0.0
//

.version 9.0
.target sm_100
.address_size 64

	// .globl	_Z10force_evalP4CellPf
// _ZZ10force_evalP4CellPfE13neighbor_cell has been demoted

.visible .entry _Z10force_evalP4CellPf(
	.param .u64 .ptr .align 1 _Z10force_evalP4CellPf_param_0,
	.param .u64 .ptr .align 1 _Z10force_evalP4CellPf_param_1
)
{
	.reg .pred 	%p<163>;
	.reg .b16 	%rs<6>;
	.reg .b32 	%r<174>;
	.reg .b32 	%f<717>;
	.reg .b64 	%rd<16>;
	// demoted variable
	.shared .align 4 .b8 _ZZ10force_evalP4CellPfE13neighbor_cell[3584];
	ld.param.u64 	%rd3, [_Z10force_evalP4CellPf_param_0];
	ld.param.u64 	%rd4, [_Z10force_evalP4CellPf_param_1];
	cvta.to.global.u64 	%rd1, %rd4;
	cvta.to.global.u64 	%rd5, %rd3;
	mov.u32 	%r12, %ctaid.x;
	mul.hi.u32 	%r13, %r12, 1431655766;
	mul.lo.s32 	%r14, %r13, 3;
	sub.s32 	%r1, %r12, %r14;
	mul.hi.u32 	%r15, %r13, 1431655766;
	mul.lo.s32 	%r16, %r15, 3;
	sub.s32 	%r2, %r13, %r16;
	mul.hi.u32 	%r17, %r12, 954437177;
	shr.u32 	%r18, %r17, 1;
	mul.hi.u32 	%r19, %r18, 1431655766;
	mul.lo.s32 	%r20, %r19, 3;
	sub.s32 	%r3, %r18, %r20;
	mov.u32 	%r21, %ctaid.y;
	setp.lt.u32 	%p2, %r21, 9;
	setp.ne.s32 	%p3, %r1, 2;
	add.s32 	%r23, %r1, 1;
	selp.b32 	%r24, %r23, 0, %p3;
	selp.b32 	%r25, %r24, 0, %p2;
	setp.gt.u32 	%p4, %r21, 8;
	selp.b32 	%r26, %r1, 0, %p4;
	add.s32 	%r4, %r25, %r26;
	setp.lt.u32 	%p5, %r21, 3;
	setp.eq.s32 	%p6, %r2, 0;
	selp.b32 	%r27, 3, 0, %p6;
	add.s32 	%r28, %r2, %r27;
	add.s32 	%r29, %r28, -1;
	selp.b32 	%r30, %r29, 0, %p5;
	add.s32 	%r31, %r21, -3;
	setp.lt.u32 	%p7, %r31, 3;
	setp.gt.u32 	%p8, %r21, 11;
	selp.b32 	%r32, %r2, 0, %p8;
	selp.b32 	%r33, %r2, %r32, %p7;
	add.s32 	%r34, %r21, -6;
	setp.lt.u32 	%p9, %r34, 6;
	setp.ne.s32 	%p10, %r2, 2;
	add.s32 	%r35, %r2, 1;
	selp.b32 	%r36, %r35, 0, %p10;
	selp.b32 	%r37, %r36, 0, %p9;
	add.s32 	%r38, %r37, %r33;
	add.s32 	%r5, %r38, %r30;
	cvt.u16.u32 	%rs1, %r21;
	mul.hi.u16 	%rs2, %rs1, -21845;
	shr.u16 	%rs3, %rs2, 1;
	mul.lo.s16 	%rs4, %rs3, 3;
	sub.s16 	%rs5, %rs1, %rs4;
	setp.eq.s16 	%p11, %rs5, 0;
	setp.ne.s32 	%p12, %r3, 2;
	add.s32 	%r39, %r3, 1;
	selp.b32 	%r40, %r39, 0, %p11;
	selp.b32 	%r41, %r40, 0, %p12;
	setp.eq.s16 	%p13, %rs5, 1;
	setp.eq.s16 	%p14, %rs5, 2;
	setp.eq.s32 	%p15, %r3, 0;
	selp.b32 	%r42, 3, 0, %p15;
	add.s32 	%r43, %r3, %r42;
	add.s32 	%r44, %r43, -1;
	selp.b32 	%r45, %r44, 0, %p14;
	selp.b32 	%r46, %r3, %r45, %p13;
	add.s32 	%r6, %r46, %r41;
	mov.u32 	%r47, %tid.x;
	mov.u32 	%r48, _ZZ10force_evalP4CellPfE13neighbor_cell;
	mad.lo.s32 	%r49, %r47, 28, %r48;
	mad.lo.s32 	%r50, %r5, 3, %r4;
	mad.lo.s32 	%r51, %r6, 9, %r50;
	mul.wide.u32 	%rd6, %r51, 3584;
	add.s64 	%rd7, %rd5, %rd6;
	mul.wide.u32 	%rd8, %r47, 28;
	add.s64 	%rd9, %rd7, %rd8;
	ld.global.u32 	%r52, [%rd9];
	ld.global.f32 	%f104, [%rd9+4];
	ld.global.f32 	%f105, [%rd9+8];
	ld.global.f32 	%f106, [%rd9+12];
	ld.global.f32 	%f107, [%rd9+16];
	ld.global.f32 	%f108, [%rd9+20];
	ld.global.f32 	%f109, [%rd9+24];
	st.shared.u32 	[%r49], %r52;
	st.shared.f32 	[%r49+4], %f104;
	st.shared.f32 	[%r49+8], %f105;
	st.shared.f32 	[%r49+12], %f106;
	st.shared.f32 	[%r49+16], %f107;
	st.shared.f32 	[%r49+20], %f108;
	st.shared.f32 	[%r49+24], %f109;
	mul.hi.u32 	%r53, %r12, 1272582903;
	shr.u32 	%r54, %r53, 3;
	mul.lo.s32 	%r55, %r54, 27;
	sub.s32 	%r56, %r12, %r55;
	mul.wide.u32 	%rd10, %r56, 3584;
	add.s64 	%rd11, %rd5, %rd10;
	add.s64 	%rd12, %rd11, %rd8;
	ld.global.u32 	%r7, [%rd12];
	ld.global.f32 	%f1, [%rd12+4];
	ld.global.f32 	%f2, [%rd12+8];
	ld.global.f32 	%f3, [%rd12+12];
	bar.sync 	0;
	setp.eq.s32 	%p16, %r7, -1;
	@%p16 bra 	$L__BB0_93;
	setp.eq.s32 	%p17, %r1, %r4;
	setp.eq.s32 	%p18, %r2, %r5;
	and.pred  	%p19, %p17, %p18;
	setp.eq.s32 	%p20, %r3, %r6;
	and.pred  	%p1, %p20, %p19;
	sub.s32 	%r58, %r1, %r4;
	setp.eq.s32 	%p21, %r58, 2;
	selp.u32 	%r59, 1, 0, %p21;
	sub.s32 	%r60, %r4, %r1;
	setp.eq.s32 	%p22, %r60, 2;
	selp.s32 	%r61, -1, 0, %p22;
	add.s32 	%r62, %r59, %r61;
	mul.lo.s32 	%r63, %r62, 300;
	cvt.rn.f32.s32 	%f4, %r63;
	sub.s32 	%r64, %r2, %r5;
	setp.eq.s32 	%p23, %r64, 2;
	selp.u32 	%r65, 1, 0, %p23;
	sub.s32 	%r66, %r5, %r2;
	setp.eq.s32 	%p24, %r66, 2;
	selp.s32 	%r67, -1, 0, %p24;
	add.s32 	%r68, %r65, %r67;
	mul.lo.s32 	%r69, %r68, 300;
	cvt.rn.f32.s32 	%f5, %r69;
	sub.s32 	%r70, %r3, %r6;
	setp.eq.s32 	%p25, %r70, 2;
	selp.u32 	%r71, 1, 0, %p25;
	sub.s32 	%r72, %r6, %r3;
	setp.eq.s32 	%p26, %r72, 2;
	selp.s32 	%r73, -1, 0, %p26;
	add.s32 	%r74, %r71, %r73;
	mul.lo.s32 	%r75, %r74, 300;
	cvt.rn.f32.s32 	%f6, %r75;
	mov.f32 	%f110, 0fB170AF18;
	mov.f32 	%f111, 0f3EF684BD;
	mul.rn.f32 	%f112, %f111, %f110;
	mov.f32 	%f113, 0f3BB3CC18;
	mov.f32 	%f114, 0f3DF66C3D;
	mul.rn.f32 	%f115, %f114, %f113;
	fma.rn.f32 	%f116, %f112, 0f3FB8AA3B, 0f3274685F;
	fma.rn.f32 	%f117, 0f3D97B42D, 0f32A55E34, %f116;
	mul.f32 	%f118, %f115, 0f40400000;
	fma.rn.f32 	%f119, %f118, %f112, %f117;
	fma.rn.f32 	%f120, %f115, 0f3D97B42D, %f119;
	mov.f32 	%f121, 0fBFF25234;
	add.rn.f32 	%f122, %f121, %f120;
	mov.f32 	%f123, 0f3FF25234;
	add.rn.f32 	%f124, %f122, %f123;
	neg.f32 	%f125, %f124;
	add.rn.f32 	%f126, %f120, %f125;
	mov.f32 	%f127, 0f3F955555;
	mul.rn.f32 	%f128, %f122, %f127;
	neg.f32 	%f129, %f128;
	fma.rn.f32 	%f130, %f122, 0f3F955555, %f129;
	fma.rn.f32 	%f131, %f126, 0f3F955555, %f130;
	cvt.rni.f32.f32 	%f132, %f128;
	sub.f32 	%f133, %f128, %f132;
	add.f32 	%f134, %f133, %f131;
	fma.rn.f32 	%f135, %f134, 0f391FCB8E, 0f3AAF85ED;
	fma.rn.f32 	%f136, %f135, %f134, 0f3C1D9856;
	fma.rn.f32 	%f137, %f136, %f134, 0f3D6357BB;
	fma.rn.f32 	%f138, %f137, %f134, 0f3E75FDEC;
	fma.rn.f32 	%f139, %f138, %f134, 0f3F317218;
	fma.rn.f32 	%f140, %f139, %f134, 0f3F800000;
	cvt.rzi.s32.f32 	%r76, %f132;
	setp.gt.f32 	%p27, %f132, 0f00000000;
	selp.b32 	%r77, 0, -2097152000, %p27;
	add.s32 	%r78, %r77, 2130706432;
	mov.b32 	%f141, %r78;
	mul.f32 	%f142, %f140, %f141;
	shl.b32 	%r79, %r76, 23;
	sub.s32 	%r80, %r79, %r77;
	mov.b32 	%f143, %r80;
	mul.f32 	%f144, %f142, %f143;
	abs.f32 	%f145, %f128;
	setp.gt.f32 	%p28, %f145, 0f43180000;
	setp.lt.f32 	%p29, %f128, 0f00000000;
	selp.f32 	%f146, 0f00000000, 0f7F800000, %p29;
	selp.f32 	%f147, %f146, %f144, %p28;
	mov.f32 	%f148, 0f400AAAAB;
	mul.rn.f32 	%f149, %f122, %f148;
	neg.f32 	%f150, %f149;
	fma.rn.f32 	%f151, %f122, 0f400AAAAB, %f150;
	fma.rn.f32 	%f152, %f126, 0f400AAAAB, %f151;
	cvt.rni.f32.f32 	%f153, %f149;
	sub.f32 	%f154, %f149, %f153;
	add.f32 	%f155, %f154, %f152;
	fma.rn.f32 	%f156, %f155, 0f391FCB8E, 0f3AAF85ED;
	fma.rn.f32 	%f157, %f156, %f155, 0f3C1D9856;
	fma.rn.f32 	%f158, %f157, %f155, 0f3D6357BB;
	fma.rn.f32 	%f159, %f158, %f155, 0f3E75FDEC;
	fma.rn.f32 	%f160, %f159, %f155, 0f3F317218;
	fma.rn.f32 	%f161, %f160, %f155, 0f3F800000;
	cvt.rzi.s32.f32 	%r81, %f153;
	setp.gt.f32 	%p30, %f153, 0f00000000;
	selp.b32 	%r82, 0, -2097152000, %p30;
	add.s32 	%r83, %r82, 2130706432;
	mov.b32 	%f162, %r83;
	mul.f32 	%f163, %f161, %f162;
	shl.b32 	%r84, %r81, 23;
	sub.s32 	%r85, %r84, %r82;
	mov.b32 	%f164, %r85;
	mul.f32 	%f165, %f163, %f164;
	abs.f32 	%f166, %f149;
	setp.gt.f32 	%p31, %f166, 0f43180000;
	setp.lt.f32 	%p32, %f149, 0f00000000;
	selp.f32 	%f167, 0f00000000, 0f7F800000, %p32;
	selp.f32 	%f168, %f167, %f165, %p31;
	add.f32 	%f169, %f168, %f168;
	sub.f32 	%f170, %f147, %f169;
	mul.f32 	%f7, %f170, 0fC2C00000;
	mul.lo.s32 	%r86, %r7, 3;
	mul.wide.s32 	%rd13, %r86, 4;
	add.s64 	%rd2, %rd1, %rd13;
	mov.b32 	%r173, 0;
	not.pred 	%p34, %p1;
$L__BB0_2:
	mad.lo.s32 	%r9, %r173, 28, %r48;
	ld.shared.u32 	%r10, [%r9];
	setp.eq.s32 	%p33, %r10, -1;
	@%p33 bra 	$L__BB0_93;
	@%p34 bra 	$L__BB0_48;
	ld.shared.f32 	%f8, [%r9+4];
	setp.geu.f32 	%p98, %f1, %f8;
	@%p98 bra 	$L__BB0_92;
	sub.f32 	%f434, %f1, %f8;
	abs.f32 	%f9, %f434;
	abs.f32 	%f10, %f9;
	setp.lt.f32 	%p99, %f10, 0f00800000;
	mul.f32 	%f435, %f10, 0f4B800000;
	selp.f32 	%f436, %f435, %f10, %p99;
	selp.f32 	%f437, 0fC1C00000, 0f00000000, %p99;
	mov.b32 	%r130, %f436;
	add.s32 	%r131, %r130, -1060439283;
	and.b32  	%r132, %r131, -8388608;
	sub.s32 	%r133, %r130, %r132;
	mov.b32 	%f438, %r133;
	cvt.rn.f32.s32 	%f439, %r132;
	fma.rn.f32 	%f440, %f439, 0f34000000, %f437;
	add.f32 	%f441, %f438, 0fBF800000;
	add.f32 	%f442, %f438, 0f3F800000;
	rcp.approx.ftz.f32 	%f443, %f442;
	add.f32 	%f444, %f441, %f441;
	mul.f32 	%f445, %f444, %f443;
	mul.f32 	%f446, %f445, %f445;
	sub.f32 	%f447, %f441, %f445;
	add.f32 	%f448, %f447, %f447;
	neg.f32 	%f449, %f445;
	fma.rn.f32 	%f450, %f449, %f441, %f448;
	mul.rn.f32 	%f451, %f443, %f450;
	fma.rn.f32 	%f452, %f446, 0f3A2C32E4, 0f3B52E7DB;
	fma.rn.f32 	%f453, %f452, %f446, 0f3C93BB73;
	fma.rn.f32 	%f454, %f453, %f446, 0f3DF6384F;
	mul.rn.f32 	%f455, %f454, %f446;
	fma.rn.f32 	%f456, %f445, 0f3FB8AA3B, %f440;
	sub.f32 	%f457, %f440, %f456;
	fma.rn.f32 	%f458, %f445, 0f3FB8AA3B, %f457;
	fma.rn.f32 	%f459, %f451, 0f3FB8AA3B, %f458;
	fma.rn.f32 	%f460, %f445, 0f32A55E34, %f459;
	mul.f32 	%f461, %f455, 0f40400000;
	fma.rn.f32 	%f462, %f461, %f451, %f460;
	fma.rn.f32 	%f463, %f455, %f445, %f462;
	add.rn.f32 	%f11, %f456, %f463;
	neg.f32 	%f464, %f456;
	add.rn.f32 	%f465, %f11, %f464;
	neg.f32 	%f466, %f465;
	add.rn.f32 	%f12, %f463, %f466;
	mov.f32 	%f467, 0f40E00000;
	mul.rn.f32 	%f468, %f11, %f467;
	neg.f32 	%f469, %f468;
	fma.rn.f32 	%f470, %f11, 0f40E00000, %f469;
	fma.rn.f32 	%f471, %f12, 0f40E00000, %f470;
	cvt.rni.f32.f32 	%f472, %f468;
	sub.f32 	%f473, %f468, %f472;
	add.f32 	%f474, %f473, %f471;
	fma.rn.f32 	%f475, %f474, 0f391FCB8E, 0f3AAF85ED;
	fma.rn.f32 	%f476, %f475, %f474, 0f3C1D9856;
	fma.rn.f32 	%f477, %f476, %f474, 0f3D6357BB;
	fma.rn.f32 	%f478, %f477, %f474, 0f3E75FDEC;
	fma.rn.f32 	%f479, %f478, %f474, 0f3F317218;
	fma.rn.f32 	%f480, %f479, %f474, 0f3F800000;
	cvt.rzi.s32.f32 	%r134, %f472;
	setp.gt.f32 	%p100, %f472, 0f00000000;
	selp.b32 	%r135, 0, -2097152000, %p100;
	add.s32 	%r136, %r135, 2130706432;
	mov.b32 	%f481, %r136;
	mul.f32 	%f482, %f480, %f481;
	shl.b32 	%r137, %r134, 23;
	sub.s32 	%r138, %r137, %r135;
	mov.b32 	%f483, %r138;
	mul.f32 	%f484, %f482, %f483;
	abs.f32 	%f485, %f468;
	setp.gt.f32 	%p101, %f485, 0f43180000;
	setp.lt.f32 	%p102, %f468, 0f00000000;
	selp.f32 	%f486, 0f00000000, 0f7F800000, %p102;
	selp.f32 	%f13, %f486, %f484, %p101;
	setp.eq.f32 	%p103, %f9, 0f3F800000;
	mov.f32 	%f702, 0f3F800000;
	@%p103 bra 	$L__BB0_12;
	setp.num.f32 	%p104, %f10, %f10;
	@%p104 bra 	$L__BB0_8;
	mov.f32 	%f487, 0f40E00000;
	add.rn.f32 	%f702, %f9, %f487;
	bra.uni 	$L__BB0_12;
$L__BB0_8:
	setp.neu.f32 	%p105, %f9, 0f00000000;
	setp.neu.f32 	%p106, %f10, 0f7F800000;
	and.pred  	%p107, %p105, %p106;
	@%p107 bra 	$L__BB0_10;
	add.f32 	%f702, %f9, %f9;
	bra.uni 	$L__BB0_12;
$L__BB0_10:
	setp.geu.f32 	%p108, %f9, 0f00000000;
	mov.f32 	%f702, %f13;
	@%p108 bra 	$L__BB0_12;
	neg.f32 	%f702, %f13;
$L__BB0_12:
	setp.eq.f32 	%p109, %f9, 0f3F800000;
	mov.f32 	%f489, 0f41500000;
	mul.rn.f32 	%f490, %f11, %f489;
	neg.f32 	%f491, %f490;
	fma.rn.f32 	%f492, %f11, 0f41500000, %f491;
	fma.rn.f32 	%f493, %f12, 0f41500000, %f492;
	cvt.rni.f32.f32 	%f494, %f490;
	sub.f32 	%f495, %f490, %f494;
	add.f32 	%f496, %f495, %f493;
	fma.rn.f32 	%f497, %f496, 0f391FCB8E, 0f3AAF85ED;
	fma.rn.f32 	%f498, %f497, %f496, 0f3C1D9856;
	fma.rn.f32 	%f499, %f498, %f496, 0f3D6357BB;
	fma.rn.f32 	%f500, %f499, %f496, 0f3E75FDEC;
	fma.rn.f32 	%f501, %f500, %f496, 0f3F317218;
	fma.rn.f32 	%f502, %f501, %f496, 0f3F800000;
	cvt.rzi.s32.f32 	%r139, %f494;
	setp.gt.f32 	%p110, %f494, 0f00000000;
	selp.b32 	%r140, 0, -2097152000, %p110;
	add.s32 	%r141, %r140, 2130706432;
	mov.b32 	%f503, %r141;
	mul.f32 	%f504, %f502, %f503;
	shl.b32 	%r142, %r139, 23;
	sub.s32 	%r143, %r142, %r140;
	mov.b32 	%f505, %r143;
	mul.f32 	%f506, %f504, %f505;
	abs.f32 	%f507, %f490;
	setp.gt.f32 	%p111, %f507, 0f43180000;
	setp.lt.f32 	%p112, %f490, 0f00000000;
	selp.f32 	%f508, 0f00000000, 0f7F800000, %p112;
	selp.f32 	%f18, %f508, %f506, %p111;
	mov.f32 	%f703, 0f3F800000;
	@%p109 bra 	$L__BB0_19;
	setp.num.f32 	%p113, %f10, %f10;
	@%p113 bra 	$L__BB0_15;
	mov.f32 	%f509, 0f41500000;
	add.rn.f32 	%f703, %f9, %f509;
	bra.uni 	$L__BB0_19;
$L__BB0_15:
	setp.neu.f32 	%p114, %f9, 0f00000000;
	setp.neu.f32 	%p115, %f10, 0f7F800000;
	and.pred  	%p116, %p114, %p115;
	@%p116 bra 	$L__BB0_17;
	add.f32 	%f703, %f9, %f9;
	bra.uni 	$L__BB0_19;
$L__BB0_17:
	setp.geu.f32 	%p117, %f9, 0f00000000;
	mov.f32 	%f703, %f18;
	@%p117 bra 	$L__BB0_19;
	neg.f32 	%f703, %f18;
$L__BB0_19:
	mov.f32 	%f511, 0fC1400000;
	div.rn.f32 	%f512, %f511, %f703;
	mov.f32 	%f513, 0f40C00000;
	div.rn.f32 	%f514, %f513, %f702;
	add.f32 	%f515, %f514, %f512;
	mul.f32 	%f516, %f515, 0f40800000;
	setp.lt.f32 	%p118, %f516, %f7;
	selp.f32 	%f517, 0f3F800000, 0f00000000, %p118;
	setp.geu.f32 	%p119, %f516, %f7;
	selp.f32 	%f518, 0f3F800000, 0f00000000, %p119;
	mul.f32 	%f519, %f516, %f518;
	fma.rn.f32 	%f714, %f7, %f517, %f519;
	ld.shared.f32 	%f520, [%r9+8];
	sub.f32 	%f521, %f2, %f520;
	abs.f32 	%f24, %f521;
	abs.f32 	%f25, %f24;
	setp.lt.f32 	%p120, %f25, 0f00800000;
	mul.f32 	%f522, %f25, 0f4B800000;
	selp.f32 	%f523, %f522, %f25, %p120;
	selp.f32 	%f524, 0fC1C00000, 0f00000000, %p120;
	mov.b32 	%r144, %f523;
	add.s32 	%r145, %r144, -1060439283;
	and.b32  	%r146, %r145, -8388608;
	sub.s32 	%r147, %r144, %r146;
	mov.b32 	%f525, %r147;
	cvt.rn.f32.s32 	%f526, %r146;
	fma.rn.f32 	%f527, %f526, 0f34000000, %f524;
	add.f32 	%f528, %f525, 0fBF800000;
	add.f32 	%f529, %f525, 0f3F800000;
	rcp.approx.ftz.f32 	%f530, %f529;
	add.f32 	%f531, %f528, %f528;
	mul.f32 	%f532, %f531, %f530;
	mul.f32 	%f533, %f532, %f532;
	sub.f32 	%f534, %f528, %f532;
	add.f32 	%f535, %f534, %f534;
	neg.f32 	%f536, %f532;
	fma.rn.f32 	%f537, %f536, %f528, %f535;
	mul.rn.f32 	%f538, %f530, %f537;
	fma.rn.f32 	%f539, %f533, 0f3A2C32E4, 0f3B52E7DB;
	fma.rn.f32 	%f540, %f539, %f533, 0f3C93BB73;
	fma.rn.f32 	%f541, %f540, %f533, 0f3DF6384F;
	mul.rn.f32 	%f542, %f541, %f533;
	fma.rn.f32 	%f543, %f532, 0f3FB8AA3B, %f527;
	sub.f32 	%f544, %f527, %f543;
	fma.rn.f32 	%f545, %f532, 0f3FB8AA3B, %f544;
	fma.rn.f32 	%f546, %f538, 0f3FB8AA3B, %f545;
	fma.rn.f32 	%f547, %f532, 0f32A55E34, %f546;
	mul.f32 	%f548, %f542, 0f40400000;
	fma.rn.f32 	%f549, %f548, %f538, %f547;
	fma.rn.f32 	%f550, %f542, %f532, %f549;
	add.rn.f32 	%f26, %f543, %f550;
	neg.f32 	%f551, %f543;
	add.rn.f32 	%f552, %f26, %f551;
	neg.f32 	%f553, %f552;
	add.rn.f32 	%f27, %f550, %f553;
	mov.f32 	%f554, 0f40E00000;
	mul.rn.f32 	%f555, %f26, %f554;
	neg.f32 	%f556, %f555;
	fma.rn.f32 	%f557, %f26, 0f40E00000, %f556;
	fma.rn.f32 	%f558, %f27, 0f40E00000, %f557;
	cvt.rni.f32.f32 	%f559, %f555;
	sub.f32 	%f560, %f555, %f559;
	add.f32 	%f561, %f560, %f558;
	fma.rn.f32 	%f562, %f561, 0f391FCB8E, 0f3AAF85ED;
	fma.rn.f32 	%f563, %f562, %f561, 0f3C1D9856;
	fma.rn.f32 	%f564, %f563, %f561, 0f3D6357BB;
	fma.rn.f32 	%f565, %f564, %f561, 0f3E75FDEC;
	fma.rn.f32 	%f566, %f565, %f561, 0f3F317218;
	fma.rn.f32 	%f567, %f566, %f561, 0f3F800000;
	cvt.rzi.s32.f32 	%r148, %f559;
	setp.gt.f32 	%p121, %f559, 0f00000000;
	selp.b32 	%r149, 0, -2097152000, %p121;
	add.s32 	%r150, %r149, 2130706432;
	mov.b32 	%f568, %r150;
	mul.f32 	%f569, %f567, %f568;
	shl.b32 	%r151, %r148, 23;
	sub.s32 	%r152, %r151, %r149;
	mov.b32 	%f570, %r152;
	mul.f32 	%f571, %f569, %f570;
	abs.f32 	%f572, %f555;
	setp.gt.f32 	%p122, %f572, 0f43180000;
	setp.lt.f32 	%p123, %f555, 0f00000000;
	selp.f32 	%f573, 0f00000000, 0f7F800000, %p123;
	selp.f32 	%f28, %f573, %f571, %p122;
	setp.eq.f32 	%p124, %f24, 0f3F800000;
	mov.f32 	%f704, 0f3F800000;
	@%p124 bra 	$L__BB0_26;
	setp.num.f32 	%p125, %f25, %f25;
	@%p125 bra 	$L__BB0_22;
	mov.f32 	%f574, 0f40E00000;
	add.rn.f32 	%f704, %f24, %f574;
	bra.uni 	$L__BB0_26;
$L__BB0_22:
	setp.neu.f32 	%p126, %f24, 0f00000000;
	setp.neu.f32 	%p127, %f25, 0f7F800000;
	and.pred  	%p128, %p126, %p127;
	@%p128 bra 	$L__BB0_24;
	add.f32 	%f704, %f24, %f24;
	bra.uni 	$L__BB0_26;
$L__BB0_24:
	setp.geu.f32 	%p129, %f24, 0f00000000;
	mov.f32 	%f704, %f28;
	@%p129 bra 	$L__BB0_26;
	neg.f32 	%f704, %f28;
$L__BB0_26:
	setp.eq.f32 	%p130, %f24, 0f3F800000;
	mov.f32 	%f576, 0f41500000;
	mul.rn.f32 	%f577, %f26, %f576;
	neg.f32 	%f578, %f577;
	fma.rn.f32 	%f579, %f26, 0f41500000, %f578;
	fma.rn.f32 	%f580, %f27, 0f41500000, %f579;
	cvt.rni.f32.f32 	%f581, %f577;
	sub.f32 	%f582, %f577, %f581;
	add.f32 	%f583, %f582, %f580;
	fma.rn.f32 	%f584, %f583, 0f391FCB8E, 0f3AAF85ED;
	fma.rn.f32 	%f585, %f584, %f583, 0f3C1D9856;
	fma.rn.f32 	%f586, %f585, %f583, 0f3D6357BB;
	fma.rn.f32 	%f587, %f586, %f583, 0f3E75FDEC;
	fma.rn.f32 	%f588, %f587, %f583, 0f3F317218;
	fma.rn.f32 	%f589, %f588, %f583, 0f3F800000;
	cvt.rzi.s32.f32 	%r153, %f581;
	setp.gt.f32 	%p131, %f581, 0f00000000;
	selp.b32 	%r154, 0, -2097152000, %p131;
	add.s32 	%r155, %r154, 2130706432;
	mov.b32 	%f590, %r155;
	mul.f32 	%f591, %f589, %f590;
	shl.b32 	%r156, %r153, 23;
	sub.s32 	%r157, %r156, %r154;
	mov.b32 	%f592, %r157;
	mul.f32 	%f593, %f591, %f592;
	abs.f32 	%f594, %f577;
	setp.gt.f32 	%p132, %f594, 0f43180000;
	setp.lt.f32 	%p133, %f577, 0f00000000;
	selp.f32 	%f595, 0f00000000, 0f7F800000, %p133;
	selp.f32 	%f33, %f595, %f593, %p132;
	mov.f32 	%f705, 0f3F800000;
	@%p130 bra 	$L__BB0_33;
	setp.num.f32 	%p134, %f25, %f25;
	@%p134 bra 	$L__BB0_29;
	mov.f32 	%f596, 0f41500000;
	add.rn.f32 	%f705, %f24, %f596;
	bra.uni 	$L__BB0_33;
$L__BB0_29:
	setp.neu.f32 	%p135, %f24, 0f00000000;
	setp.neu.f32 	%p136, %f25, 0f7F800000;
	and.pred  	%p137, %p135, %p136;
	@%p137 bra 	$L__BB0_31;
	add.f32 	%f705, %f24, %f24;
	bra.uni 	$L__BB0_33;
$L__BB0_31:
	setp.geu.f32 	%p138, %f24, 0f00000000;
	mov.f32 	%f705, %f33;
	@%p138 bra 	$L__BB0_33;
	neg.f32 	%f705, %f33;
$L__BB0_33:
	mov.f32 	%f598, 0fC1400000;
	div.rn.f32 	%f599, %f598, %f705;
	mov.f32 	%f600, 0f40C00000;
	div.rn.f32 	%f601, %f600, %f704;
	add.f32 	%f602, %f601, %f599;
	mul.f32 	%f603, %f602, 0f40800000;
	setp.lt.f32 	%p139, %f603, %f7;
	selp.f32 	%f604, 0f3F800000, 0f00000000, %p139;
	setp.geu.f32 	%p140, %f603, %f7;
	selp.f32 	%f605, 0f3F800000, 0f00000000, %p140;
	mul.f32 	%f606, %f603, %f605;
	fma.rn.f32 	%f715, %f7, %f604, %f606;
	ld.shared.f32 	%f607, [%r9+12];
	sub.f32 	%f608, %f3, %f607;
	abs.f32 	%f39, %f608;
	abs.f32 	%f40, %f39;
	setp.lt.f32 	%p141, %f40, 0f00800000;
	mul.f32 	%f609, %f40, 0f4B800000;
	selp.f32 	%f610, %f609, %f40, %p141;
	selp.f32 	%f611, 0fC1C00000, 0f00000000, %p141;
	mov.b32 	%r158, %f610;
	add.s32 	%r159, %r158, -1060439283;
	and.b32  	%r160, %r159, -8388608;
	sub.s32 	%r161, %r158, %r160;
	mov.b32 	%f612, %r161;
	cvt.rn.f32.s32 	%f613, %r160;
	fma.rn.f32 	%f614, %f613, 0f34000000, %f611;
	add.f32 	%f615, %f612, 0fBF800000;
	add.f32 	%f616, %f612, 0f3F800000;
	rcp.approx.ftz.f32 	%f617, %f616;
	add.f32 	%f618, %f615, %f615;
	mul.f32 	%f619, %f618, %f617;
	mul.f32 	%f620, %f619, %f619;
	sub.f32 	%f621, %f615, %f619;
	add.f32 	%f622, %f621, %f621;
	neg.f32 	%f623, %f619;
	fma.rn.f32 	%f624, %f623, %f615, %f622;
	mul.rn.f32 	%f625, %f617, %f624;
	fma.rn.f32 	%f626, %f620, 0f3A2C32E4, 0f3B52E7DB;
	fma.rn.f32 	%f627, %f626, %f620, 0f3C93BB73;
	fma.rn.f32 	%f628, %f627, %f620, 0f3DF6384F;
	mul.rn.f32 	%f629, %f628, %f620;
	fma.rn.f32 	%f630, %f619, 0f3FB8AA3B, %f614;
	sub.f32 	%f631, %f614, %f630;
	fma.rn.f32 	%f632, %f619, 0f3FB8AA3B, %f631;
	fma.rn.f32 	%f633, %f625, 0f3FB8AA3B, %f632;
	fma.rn.f32 	%f634, %f619, 0f32A55E34, %f633;
	mul.f32 	%f635, %f629, 0f40400000;
	fma.rn.f32 	%f636, %f635, %f625, %f634;
	fma.rn.f32 	%f637, %f629, %f619, %f636;
	add.rn.f32 	%f41, %f630, %f637;
	neg.f32 	%f638, %f630;
	add.rn.f32 	%f639, %f41, %f638;
	neg.f32 	%f640, %f639;
	add.rn.f32 	%f42, %f637, %f640;
	mov.f32 	%f641, 0f40E00000;
	mul.rn.f32 	%f642, %f41, %f641;
	neg.f32 	%f643, %f642;
	fma.rn.f32 	%f644, %f41, 0f40E00000, %f643;
	fma.rn.f32 	%f645, %f42, 0f40E00000, %f644;
	cvt.rni.f32.f32 	%f646, %f642;
	sub.f32 	%f647, %f642, %f646;
	add.f32 	%f648, %f647, %f645;
	fma.rn.f32 	%f649, %f648, 0f391FCB8E, 0f3AAF85ED;
	fma.rn.f32 	%f650, %f649, %f648, 0f3C1D9856;
	fma.rn.f32 	%f651, %f650, %f648, 0f3D6357BB;
	fma.rn.f32 	%f652, %f651, %f648, 0f3E75FDEC;
	fma.rn.f32 	%f653, %f652, %f648, 0f3F317218;
	fma.rn.f32 	%f654, %f653, %f648, 0f3F800000;
	cvt.rzi.s32.f32 	%r162, %f646;
	setp.gt.f32 	%p142, %f646, 0f00000000;
	selp.b32 	%r163, 0, -2097152000, %p142;
	add.s32 	%r164, %r163, 2130706432;
	mov.b32 	%f655, %r164;
	mul.f32 	%f656, %f654, %f655;
	shl.b32 	%r165, %r162, 23;
	sub.s32 	%r166, %r165, %r163;
	mov.b32 	%f657, %r166;
	mul.f32 	%f658, %f656, %f657;
	abs.f32 	%f659, %f642;
	setp.gt.f32 	%p143, %f659, 0f43180000;
	setp.lt.f32 	%p144, %f642, 0f00000000;
	selp.f32 	%f660, 0f00000000, 0f7F800000, %p144;
	selp.f32 	%f43, %f660, %f658, %p143;
	setp.eq.f32 	%p145, %f39, 0f3F800000;
	mov.f32 	%f706, 0f3F800000;
	@%p145 bra 	$L__BB0_40;
	setp.num.f32 	%p146, %f40, %f40;
	@%p146 bra 	$L__BB0_36;
	mov.f32 	%f661, 0f40E00000;
	add.rn.f32 	%f706, %f39, %f661;
	bra.uni 	$L__BB0_40;
$L__BB0_36:
	setp.neu.f32 	%p147, %f39, 0f00000000;
	setp.neu.f32 	%p148, %f40, 0f7F800000;
	and.pred  	%p149, %p147, %p148;
	@%p149 bra 	$L__BB0_38;
	add.f32 	%f706, %f39, %f39;
	bra.uni 	$L__BB0_40;
$L__BB0_38:
	setp.geu.f32 	%p150, %f39, 0f00000000;
	mov.f32 	%f706, %f43;
	@%p150 bra 	$L__BB0_40;
	neg.f32 	%f706, %f43;
$L__BB0_40:
	setp.eq.f32 	%p151, %f39, 0f3F800000;
	mov.f32 	%f663, 0f41500000;
	mul.rn.f32 	%f664, %f41, %f663;
	neg.f32 	%f665, %f664;
	fma.rn.f32 	%f666, %f41, 0f41500000, %f665;
	fma.rn.f32 	%f667, %f42, 0f41500000, %f666;
	cvt.rni.f32.f32 	%f668, %f664;
	sub.f32 	%f669, %f664, %f668;
	add.f32 	%f670, %f669, %f667;
	fma.rn.f32 	%f671, %f670, 0f391FCB8E, 0f3AAF85ED;
	fma.rn.f32 	%f672, %f671, %f670, 0f3C1D9856;
	fma.rn.f32 	%f673, %f672, %f670, 0f3D6357BB;
	fma.rn.f32 	%f674, %f673, %f670, 0f3E75FDEC;
	fma.rn.f32 	%f675, %f674, %f670, 0f3F317218;
	fma.rn.f32 	%f676, %f675, %f670, 0f3F800000;
	cvt.rzi.s32.f32 	%r167, %f668;
	setp.gt.f32 	%p152, %f668, 0f00000000;
	selp.b32 	%r168, 0, -2097152000, %p152;
	add.s32 	%r169, %r168, 2130706432;
	mov.b32 	%f677, %r169;
	mul.f32 	%f678, %f676, %f677;
	shl.b32 	%r170, %r167, 23;
	sub.s32 	%r171, %r170, %r168;
	mov.b32 	%f679, %r171;
	mul.f32 	%f680, %f678, %f679;
	abs.f32 	%f681, %f664;
	setp.gt.f32 	%p153, %f681, 0f43180000;
	setp.lt.f32 	%p154, %f664, 0f00000000;
	selp.f32 	%f682, 0f00000000, 0f7F800000, %p154;
	selp.f32 	%f48, %f682, %f680, %p153;
	mov.f32 	%f707, 0f3F800000;
	@%p151 bra 	$L__BB0_47;
	setp.num.f32 	%p155, %f40, %f40;
	@%p155 bra 	$L__BB0_43;
	mov.f32 	%f683, 0f41500000;
	add.rn.f32 	%f707, %f39, %f683;
	bra.uni 	$L__BB0_47;
$L__BB0_43:
	setp.neu.f32 	%p156, %f39, 0f00000000;
	setp.neu.f32 	%p157, %f40, 0f7F800000;
	and.pred  	%p158, %p156, %p157;
	@%p158 bra 	$L__BB0_45;
	add.f32 	%f707, %f39, %f39;
	bra.uni 	$L__BB0_47;
$L__BB0_45:
	setp.geu.f32 	%p159, %f39, 0f00000000;
	mov.f32 	%f707, %f48;
	@%p159 bra 	$L__BB0_47;
	neg.f32 	%f707, %f48;
$L__BB0_47:
	mov.f32 	%f684, 0fC1400000;
	div.rn.f32 	%f685, %f684, %f707;
	mov.f32 	%f686, 0f40C00000;
	div.rn.f32 	%f687, %f686, %f706;
	add.f32 	%f688, %f687, %f685;
	mul.f32 	%f689, %f688, 0f40800000;
	setp.lt.f32 	%p160, %f689, %f7;
	selp.f32 	%f690, 0f3F800000, 0f00000000, %p160;
	setp.geu.f32 	%p161, %f689, %f7;
	selp.f32 	%f691, 0f3F800000, 0f00000000, %p161;
	mul.f32 	%f692, %f689, %f691;
	fma.rn.f32 	%f716, %f7, %f690, %f692;
	bra.uni 	$L__BB0_91;
$L__BB0_48:
	ld.shared.f32 	%f172, [%r9+4];
	add.f32 	%f173, %f172, %f4;
	ld.shared.f32 	%f54, [%r9+8];
	ld.shared.f32 	%f55, [%r9+12];
	sub.f32 	%f174, %f1, %f173;
	abs.f32 	%f56, %f174;
	abs.f32 	%f57, %f56;
	setp.lt.f32 	%p35, %f57, 0f00800000;
	mul.f32 	%f175, %f57, 0f4B800000;
	selp.f32 	%f176, %f175, %f57, %p35;
	selp.f32 	%f177, 0fC1C00000, 0f00000000, %p35;
	mov.b32 	%r88, %f176;
	add.s32 	%r89, %r88, -1060439283;
	and.b32  	%r90, %r89, -8388608;
	sub.s32 	%r91, %r88, %r90;
	mov.b32 	%f178, %r91;
	cvt.rn.f32.s32 	%f179, %r90;
	fma.rn.f32 	%f180, %f179, 0f34000000, %f177;
	add.f32 	%f181, %f178, 0fBF800000;
	add.f32 	%f182, %f178, 0f3F800000;
	rcp.approx.ftz.f32 	%f183, %f182;
	add.f32 	%f184, %f181, %f181;
	mul.f32 	%f185, %f184, %f183;
	mul.f32 	%f186, %f185, %f185;
	sub.f32 	%f187, %f181, %f185;
	add.f32 	%f188, %f187, %f187;
	neg.f32 	%f189, %f185;
	fma.rn.f32 	%f190, %f189, %f181, %f188;
	mul.rn.f32 	%f191, %f183, %f190;
	fma.rn.f32 	%f192, %f186, 0f3A2C32E4, 0f3B52E7DB;
	fma.rn.f32 	%f193, %f192, %f186, 0f3C93BB73;
	fma.rn.f32 	%f194, %f193, %f186, 0f3DF6384F;
	mul.rn.f32 	%f195, %f194, %f186;
	fma.rn.f32 	%f196, %f185, 0f3FB8AA3B, %f180;
	sub.f32 	%f197, %f180, %f196;
	fma.rn.f32 	%f198, %f185, 0f3FB8AA3B, %f197;
	fma.rn.f32 	%f199, %f191, 0f3FB8AA3B, %f198;
	fma.rn.f32 	%f200, %f185, 0f32A55E34, %f199;
	mul.f32 	%f201, %f195, 0f40400000;
	fma.rn.f32 	%f202, %f201, %f191, %f200;
	fma.rn.f32 	%f203, %f195, %f185, %f202;
	add.rn.f32 	%f58, %f196, %f203;
	neg.f32 	%f204, %f196;
	add.rn.f32 	%f205, %f58, %f204;
	neg.f32 	%f206, %f205;
	add.rn.f32 	%f59, %f203, %f206;
	mov.f32 	%f207, 0f40E00000;
	mul.rn.f32 	%f208, %f58, %f207;
	neg.f32 	%f209, %f208;
	fma.rn.f32 	%f210, %f58, 0f40E00000, %f209;
	fma.rn.f32 	%f211, %f59, 0f40E00000, %f210;
	cvt.rni.f32.f32 	%f212, %f208;
	sub.f32 	%f213, %f208, %f212;
	add.f32 	%f214, %f213, %f211;
	fma.rn.f32 	%f215, %f214, 0f391FCB8E, 0f3AAF85ED;
	fma.rn.f32 	%f216, %f215, %f214, 0f3C1D9856;
	fma.rn.f32 	%f217, %f216, %f214, 0f3D6357BB;
	fma.rn.f32 	%f218, %f217, %f214, 0f3E75FDEC;
	fma.rn.f32 	%f219, %f218, %f214, 0f3F317218;
	fma.rn.f32 	%f220, %f219, %f214, 0f3F800000;
	cvt.rzi.s32.f32 	%r92, %f212;
	setp.gt.f32 	%p36, %f212, 0f00000000;
	selp.b32 	%r93, 0, -2097152000, %p36;
	add.s32 	%r94, %r93, 2130706432;
	mov.b32 	%f221, %r94;
	mul.f32 	%f222, %f220, %f221;
	shl.b32 	%r95, %r92, 23;
	sub.s32 	%r96, %r95, %r93;
	mov.b32 	%f223, %r96;
	mul.f32 	%f224, %f222, %f223;
	abs.f32 	%f225, %f208;
	setp.gt.f32 	%p37, %f225, 0f43180000;
	setp.lt.f32 	%p38, %f208, 0f00000000;
	selp.f32 	%f226, 0f00000000, 0f7F800000, %p38;
	selp.f32 	%f60, %f226, %f224, %p37;
	setp.eq.f32 	%p39, %f56, 0f3F800000;
	mov.f32 	%f708, 0f3F800000;
	@%p39 bra 	$L__BB0_55;
	setp.num.f32 	%p40, %f57, %f57;
	@%p40 bra 	$L__BB0_51;
	mov.f32 	%f227, 0f40E00000;
	add.rn.f32 	%f708, %f56, %f227;
	bra.uni 	$L__BB0_55;
$L__BB0_51:
	setp.neu.f32 	%p41, %f56, 0f00000000;
	setp.neu.f32 	%p42, %f57, 0f7F800000;
	and.pred  	%p43, %p41, %p42;
	@%p43 bra 	$L__BB0_53;
	add.f32 	%f708, %f56, %f56;
	bra.uni 	$L__BB0_55;
$L__BB0_53:
	setp.geu.f32 	%p44, %f56, 0f00000000;
	mov.f32 	%f708, %f60;
	@%p44 bra 	$L__BB0_55;
	neg.f32 	%f708, %f60;
$L__BB0_55:
	setp.eq.f32 	%p45, %f56, 0f3F800000;
	mov.f32 	%f229, 0f41500000;
	mul.rn.f32 	%f230, %f58, %f229;
	neg.f32 	%f231, %f230;
	fma.rn.f32 	%f232, %f58, 0f41500000, %f231;
	fma.rn.f32 	%f233, %f59, 0f41500000, %f232;
	cvt.rni.f32.f32 	%f234, %f230;
	sub.f32 	%f235, %f230, %f234;
	add.f32 	%f236, %f235, %f233;
	fma.rn.f32 	%f237, %f236, 0f391FCB8E, 0f3AAF85ED;
	fma.rn.f32 	%f238, %f237, %f236, 0f3C1D9856;
	fma.rn.f32 	%f239, %f238, %f236, 0f3D6357BB;
	fma.rn.f32 	%f240, %f239, %f236, 0f3E75FDEC;
	fma.rn.f32 	%f241, %f240, %f236, 0f3F317218;
	fma.rn.f32 	%f242, %f241, %f236, 0f3F800000;
	cvt.rzi.s32.f32 	%r97, %f234;
	setp.gt.f32 	%p46, %f234, 0f00000000;
	selp.b32 	%r98, 0, -2097152000, %p46;
	add.s32 	%r99, %r98, 2130706432;
	mov.b32 	%f243, %r99;
	mul.f32 	%f244, %f242, %f243;
	shl.b32 	%r100, %r97, 23;
	sub.s32 	%r101, %r100, %r98;
	mov.b32 	%f245, %r101;
	mul.f32 	%f246, %f244, %f245;
	abs.f32 	%f247, %f230;
	setp.gt.f32 	%p47, %f247, 0f43180000;
	setp.lt.f32 	%p48, %f230, 0f00000000;
	selp.f32 	%f248, 0f00000000, 0f7F800000, %p48;
	selp.f32 	%f65, %f248, %f246, %p47;
	mov.f32 	%f709, 0f3F800000;
	@%p45 bra 	$L__BB0_62;
	setp.num.f32 	%p49, %f57, %f57;
	@%p49 bra 	$L__BB0_58;
	mov.f32 	%f249, 0f41500000;
	add.rn.f32 	%f709, %f56, %f249;
	bra.uni 	$L__BB0_62;
$L__BB0_58:
	setp.neu.f32 	%p50, %f56, 0f00000000;
	setp.neu.f32 	%p51, %f57, 0f7F800000;
	and.pred  	%p52, %p50, %p51;
	@%p52 bra 	$L__BB0_60;
	add.f32 	%f709, %f56, %f56;
	bra.uni 	$L__BB0_62;
$L__BB0_60:
	setp.geu.f32 	%p53, %f56, 0f00000000;
	mov.f32 	%f709, %f65;
	@%p53 bra 	$L__BB0_62;
	neg.f32 	%f709, %f65;
$L__BB0_62:
	mov.f32 	%f251, 0fC1400000;
	div.rn.f32 	%f252, %f251, %f709;
	mov.f32 	%f253, 0f40C00000;
	div.rn.f32 	%f254, %f253, %f708;
	add.f32 	%f255, %f254, %f252;
	mul.f32 	%f256, %f255, 0f40800000;
	setp.lt.f32 	%p54, %f256, %f7;
	selp.f32 	%f257, 0f3F800000, 0f00000000, %p54;
	setp.geu.f32 	%p55, %f256, %f7;
	selp.f32 	%f258, 0f3F800000, 0f00000000, %p55;
	mul.f32 	%f259, %f256, %f258;
	fma.rn.f32 	%f714, %f7, %f257, %f259;
	add.f32 	%f260, %f54, %f5;
	sub.f32 	%f261, %f2, %f260;
	abs.f32 	%f71, %f261;
	abs.f32 	%f72, %f71;
	setp.lt.f32 	%p56, %f72, 0f00800000;
	mul.f32 	%f262, %f72, 0f4B800000;
	selp.f32 	%f263, %f262, %f72, %p56;
	selp.f32 	%f264, 0fC1C00000, 0f00000000, %p56;
	mov.b32 	%r102, %f263;
	add.s32 	%r103, %r102, -1060439283;
	and.b32  	%r104, %r103, -8388608;
	sub.s32 	%r105, %r102, %r104;
	mov.b32 	%f265, %r105;
	cvt.rn.f32.s32 	%f266, %r104;
	fma.rn.f32 	%f267, %f266, 0f34000000, %f264;
	add.f32 	%f268, %f265, 0fBF800000;
	add.f32 	%f269, %f265, 0f3F800000;
	rcp.approx.ftz.f32 	%f270, %f269;
	add.f32 	%f271, %f268, %f268;
	mul.f32 	%f272, %f271, %f270;
	mul.f32 	%f273, %f272, %f272;
	sub.f32 	%f274, %f268, %f272;
	add.f32 	%f275, %f274, %f274;
	neg.f32 	%f276, %f272;
	fma.rn.f32 	%f277, %f276, %f268, %f275;
	mul.rn.f32 	%f278, %f270, %f277;
	fma.rn.f32 	%f279, %f273, 0f3A2C32E4, 0f3B52E7DB;
	fma.rn.f32 	%f280, %f279, %f273, 0f3C93BB73;
	fma.rn.f32 	%f281, %f280, %f273, 0f3DF6384F;
	mul.rn.f32 	%f282, %f281, %f273;
	fma.rn.f32 	%f283, %f272, 0f3FB8AA3B, %f267;
	sub.f32 	%f284, %f267, %f283;
	fma.rn.f32 	%f285, %f272, 0f3FB8AA3B, %f284;
	fma.rn.f32 	%f286, %f278, 0f3FB8AA3B, %f285;
	fma.rn.f32 	%f287, %f272, 0f32A55E34, %f286;
	mul.f32 	%f288, %f282, 0f40400000;
	fma.rn.f32 	%f289, %f288, %f278, %f287;
	fma.rn.f32 	%f290, %f282, %f272, %f289;
	add.rn.f32 	%f73, %f283, %f290;
	neg.f32 	%f291, %f283;
	add.rn.f32 	%f292, %f73, %f291;
	neg.f32 	%f293, %f292;
	add.rn.f32 	%f74, %f290, %f293;
	mov.f32 	%f294, 0f40E00000;
	mul.rn.f32 	%f295, %f73, %f294;
	neg.f32 	%f296, %f295;
	fma.rn.f32 	%f297, %f73, 0f40E00000, %f296;
	fma.rn.f32 	%f298, %f74, 0f40E00000, %f297;
	cvt.rni.f32.f32 	%f299, %f295;
	sub.f32 	%f300, %f295, %f299;
	add.f32 	%f301, %f300, %f298;
	fma.rn.f32 	%f302, %f301, 0f391FCB8E, 0f3AAF85ED;
	fma.rn.f32 	%f303, %f302, %f301, 0f3C1D9856;
	fma.rn.f32 	%f304, %f303, %f301, 0f3D6357BB;
	fma.rn.f32 	%f305, %f304, %f301, 0f3E75FDEC;
	fma.rn.f32 	%f306, %f305, %f301, 0f3F317218;
	fma.rn.f32 	%f307, %f306, %f301, 0f3F800000;
	cvt.rzi.s32.f32 	%r106, %f299;
	setp.gt.f32 	%p57, %f299, 0f00000000;
	selp.b32 	%r107, 0, -2097152000, %p57;
	add.s32 	%r108, %r107, 2130706432;
	mov.b32 	%f308, %r108;
	mul.f32 	%f309, %f307, %f308;
	shl.b32 	%r109, %r106, 23;
	sub.s32 	%r110, %r109, %r107;
	mov.b32 	%f310, %r110;
	mul.f32 	%f311, %f309, %f310;
	abs.f32 	%f312, %f295;
	setp.gt.f32 	%p58, %f312, 0f43180000;
	setp.lt.f32 	%p59, %f295, 0f00000000;
	selp.f32 	%f313, 0f00000000, 0f7F800000, %p59;
	selp.f32 	%f75, %f313, %f311, %p58;
	setp.eq.f32 	%p60, %f71, 0f3F800000;
	mov.f32 	%f710, 0f3F800000;
	@%p60 bra 	$L__BB0_69;
	setp.num.f32 	%p61, %f72, %f72;
	@%p61 bra 	$L__BB0_65;
	mov.f32 	%f314, 0f40E00000;
	add.rn.f32 	%f710, %f71, %f314;
	bra.uni 	$L__BB0_69;
$L__BB0_65:
	setp.neu.f32 	%p62, %f71, 0f00000000;
	setp.neu.f32 	%p63, %f72, 0f7F800000;
	and.pred  	%p64, %p62, %p63;
	@%p64 bra 	$L__BB0_67;
	add.f32 	%f710, %f71, %f71;
	bra.uni 	$L__BB0_69;
$L__BB0_67:
	setp.geu.f32 	%p65, %f71, 0f00000000;
	mov.f32 	%f710, %f75;
	@%p65 bra 	$L__BB0_69;
	neg.f32 	%f710, %f75;
$L__BB0_69:
	setp.eq.f32 	%p66, %f71, 0f3F800000;
	mov.f32 	%f316, 0f41500000;
	mul.rn.f32 	%f317, %f73, %f316;
	neg.f32 	%f318, %f317;
	fma.rn.f32 	%f319, %f73, 0f41500000, %f318;
	fma.rn.f32 	%f320, %f74, 0f41500000, %f319;
	cvt.rni.f32.f32 	%f321, %f317;
	sub.f32 	%f322, %f317, %f321;
	add.f32 	%f323, %f322, %f320;
	fma.rn.f32 	%f324, %f323, 0f391FCB8E, 0f3AAF85ED;
	fma.rn.f32 	%f325, %f324, %f323, 0f3C1D9856;
	fma.rn.f32 	%f326, %f325, %f323, 0f3D6357BB;
	fma.rn.f32 	%f327, %f326, %f323, 0f3E75FDEC;
	fma.rn.f32 	%f328, %f327, %f323, 0f3F317218;
	fma.rn.f32 	%f329, %f328, %f323, 0f3F800000;
	cvt.rzi.s32.f32 	%r111, %f321;
	setp.gt.f32 	%p67, %f321, 0f00000000;
	selp.b32 	%r112, 0, -2097152000, %p67;
	add.s32 	%r113, %r112, 2130706432;
	mov.b32 	%f330, %r113;
	mul.f32 	%f331, %f329, %f330;
	shl.b32 	%r114, %r111, 23;
	sub.s32 	%r115, %r114, %r112;
	mov.b32 	%f332, %r115;
	mul.f32 	%f333, %f331, %f332;
	abs.f32 	%f334, %f317;
	setp.gt.f32 	%p68, %f334, 0f43180000;
	setp.lt.f32 	%p69, %f317, 0f00000000;
	selp.f32 	%f335, 0f00000000, 0f7F800000, %p69;
	selp.f32 	%f80, %f335, %f333, %p68;
	mov.f32 	%f711, 0f3F800000;
	@%p66 bra 	$L__BB0_76;
	setp.num.f32 	%p70, %f72, %f72;
	@%p70 bra 	$L__BB0_72;
	mov.f32 	%f336, 0f41500000;
	add.rn.f32 	%f711, %f71, %f336;
	bra.uni 	$L__BB0_76;
$L__BB0_72:
	setp.neu.f32 	%p71, %f71, 0f00000000;
	setp.neu.f32 	%p72, %f72, 0f7F800000;
	and.pred  	%p73, %p71, %p72;
	@%p73 bra 	$L__BB0_74;
	add.f32 	%f711, %f71, %f71;
	bra.uni 	$L__BB0_76;
$L__BB0_74:
	setp.geu.f32 	%p74, %f71, 0f00000000;
	mov.f32 	%f711, %f80;
	@%p74 bra 	$L__BB0_76;
	neg.f32 	%f711, %f80;
$L__BB0_76:
	mov.f32 	%f338, 0fC1400000;
	div.rn.f32 	%f339, %f338, %f711;
	mov.f32 	%f340, 0f40C00000;
	div.rn.f32 	%f341, %f340, %f710;
	add.f32 	%f342, %f341, %f339;
	mul.f32 	%f343, %f342, 0f40800000;
	setp.lt.f32 	%p75, %f343, %f7;
	selp.f32 	%f344, 0f3F800000, 0f00000000, %p75;
	setp.geu.f32 	%p76, %f343, %f7;
	selp.f32 	%f345, 0f3F800000, 0f00000000, %p76;
	mul.f32 	%f346, %f343, %f345;
	fma.rn.f32 	%f715, %f7, %f344, %f346;
	add.f32 	%f347, %f55, %f6;
	sub.f32 	%f348, %f3, %f347;
	abs.f32 	%f86, %f348;
	abs.f32 	%f87, %f86;
	setp.lt.f32 	%p77, %f87, 0f00800000;
	mul.f32 	%f349, %f87, 0f4B800000;
	selp.f32 	%f350, %f349, %f87, %p77;
	selp.f32 	%f351, 0fC1C00000, 0f00000000, %p77;
	mov.b32 	%r116, %f350;
	add.s32 	%r117, %r116, -1060439283;
	and.b32  	%r118, %r117, -8388608;
	sub.s32 	%r119, %r116, %r118;
	mov.b32 	%f352, %r119;
	cvt.rn.f32.s32 	%f353, %r118;
	fma.rn.f32 	%f354, %f353, 0f34000000, %f351;
	add.f32 	%f355, %f352, 0fBF800000;
	add.f32 	%f356, %f352, 0f3F800000;
	rcp.approx.ftz.f32 	%f357, %f356;
	add.f32 	%f358, %f355, %f355;
	mul.f32 	%f359, %f358, %f357;
	mul.f32 	%f360, %f359, %f359;
	sub.f32 	%f361, %f355, %f359;
	add.f32 	%f362, %f361, %f361;
	neg.f32 	%f363, %f359;
	fma.rn.f32 	%f364, %f363, %f355, %f362;
	mul.rn.f32 	%f365, %f357, %f364;
	fma.rn.f32 	%f366, %f360, 0f3A2C32E4, 0f3B52E7DB;
	fma.rn.f32 	%f367, %f366, %f360, 0f3C93BB73;
	fma.rn.f32 	%f368, %f367, %f360, 0f3DF6384F;
	mul.rn.f32 	%f369, %f368, %f360;
	fma.rn.f32 	%f370, %f359, 0f3FB8AA3B, %f354;
	sub.f32 	%f371, %f354, %f370;
	fma.rn.f32 	%f372, %f359, 0f3FB8AA3B, %f371;
	fma.rn.f32 	%f373, %f365, 0f3FB8AA3B, %f372;
	fma.rn.f32 	%f374, %f359, 0f32A55E34, %f373;
	mul.f32 	%f375, %f369, 0f40400000;
	fma.rn.f32 	%f376, %f375, %f365, %f374;
	fma.rn.f32 	%f377, %f369, %f359, %f376;
	add.rn.f32 	%f88, %f370, %f377;
	neg.f32 	%f378, %f370;
	add.rn.f32 	%f379, %f88, %f378;
	neg.f32 	%f380, %f379;
	add.rn.f32 	%f89, %f377, %f380;
	mov.f32 	%f381, 0f40E00000;
	mul.rn.f32 	%f382, %f88, %f381;
	neg.f32 	%f383, %f382;
	fma.rn.f32 	%f384, %f88, 0f40E00000, %f383;
	fma.rn.f32 	%f385, %f89, 0f40E00000, %f384;
	cvt.rni.f32.f32 	%f386, %f382;
	sub.f32 	%f387, %f382, %f386;
	add.f32 	%f388, %f387, %f385;
	fma.rn.f32 	%f389, %f388, 0f391FCB8E, 0f3AAF85ED;
	fma.rn.f32 	%f390, %f389, %f388, 0f3C1D9856;
	fma.rn.f32 	%f391, %f390, %f388, 0f3D6357BB;
	fma.rn.f32 	%f392, %f391, %f388, 0f3E75FDEC;
	fma.rn.f32 	%f393, %f392, %f388, 0f3F317218;
	fma.rn.f32 	%f394, %f393, %f388, 0f3F800000;
	cvt.rzi.s32.f32 	%r120, %f386;
	setp.gt.f32 	%p78, %f386, 0f00000000;
	selp.b32 	%r121, 0, -2097152000, %p78;
	add.s32 	%r122, %r121, 2130706432;
	mov.b32 	%f395, %r122;
	mul.f32 	%f396, %f394, %f395;
	shl.b32 	%r123, %r120, 23;
	sub.s32 	%r124, %r123, %r121;
	mov.b32 	%f397, %r124;
	mul.f32 	%f398, %f396, %f397;
	abs.f32 	%f399, %f382;
	setp.gt.f32 	%p79, %f399, 0f43180000;
	setp.lt.f32 	%p80, %f382, 0f00000000;
	selp.f32 	%f400, 0f00000000, 0f7F800000, %p80;
	selp.f32 	%f90, %f400, %f398, %p79;
	setp.eq.f32 	%p81, %f86, 0f3F800000;
	mov.f32 	%f712, 0f3F800000;
	@%p81 bra 	$L__BB0_83;
	setp.num.f32 	%p82, %f87, %f87;
	@%p82 bra 	$L__BB0_79;
	mov.f32 	%f401, 0f40E00000;
	add.rn.f32 	%f712, %f86, %f401;
	bra.uni 	$L__BB0_83;
$L__BB0_79:
	setp.neu.f32 	%p83, %f86, 0f00000000;
	setp.neu.f32 	%p84, %f87, 0f7F800000;
	and.pred  	%p85, %p83, %p84;
	@%p85 bra 	$L__BB0_81;
	add.f32 	%f712, %f86, %f86;
	bra.uni 	$L__BB0_83;
$L__BB0_81:
	setp.geu.f32 	%p86, %f86, 0f00000000;
	mov.f32 	%f712, %f90;
	@%p86 bra 	$L__BB0_83;
	neg.f32 	%f712, %f90;
$L__BB0_83:
	setp.eq.f32 	%p87, %f86, 0f3F800000;
	mov.f32 	%f403, 0f41500000;
	mul.rn.f32 	%f404, %f88, %f403;
	neg.f32 	%f405, %f404;
	fma.rn.f32 	%f406, %f88, 0f41500000, %f405;
	fma.rn.f32 	%f407, %f89, 0f41500000, %f406;
	cvt.rni.f32.f32 	%f408, %f404;
	sub.f32 	%f409, %f404, %f408;
	add.f32 	%f410, %f409, %f407;
	fma.rn.f32 	%f411, %f410, 0f391FCB8E, 0f3AAF85ED;
	fma.rn.f32 	%f412, %f411, %f410, 0f3C1D9856;
	fma.rn.f32 	%f413, %f412, %f410, 0f3D6357BB;
	fma.rn.f32 	%f414, %f413, %f410, 0f3E75FDEC;
	fma.rn.f32 	%f415, %f414, %f410, 0f3F317218;
	fma.rn.f32 	%f416, %f415, %f410, 0f3F800000;
	cvt.rzi.s32.f32 	%r125, %f408;
	setp.gt.f32 	%p88, %f408, 0f00000000;
	selp.b32 	%r126, 0, -2097152000, %p88;
	add.s32 	%r127, %r126, 2130706432;
	mov.b32 	%f417, %r127;
	mul.f32 	%f418, %f416, %f417;
	shl.b32 	%r128, %r125, 23;
	sub.s32 	%r129, %r128, %r126;
	mov.b32 	%f419, %r129;
	mul.f32 	%f420, %f418, %f419;
	abs.f32 	%f421, %f404;
	setp.gt.f32 	%p89, %f421, 0f43180000;
	setp.lt.f32 	%p90, %f404, 0f00000000;
	selp.f32 	%f422, 0f00000000, 0f7F800000, %p90;
	selp.f32 	%f95, %f422, %f420, %p89;
	mov.f32 	%f713, 0f3F800000;
	@%p87 bra 	$L__BB0_90;
	setp.num.f32 	%p91, %f87, %f87;
	@%p91 bra 	$L__BB0_86;
	mov.f32 	%f423, 0f41500000;
	add.rn.f32 	%f713, %f86, %f423;
	bra.uni 	$L__BB0_90;
$L__BB0_86:
	setp.neu.f32 	%p92, %f86, 0f00000000;
	setp.neu.f32 	%p93, %f87, 0f7F800000;
	and.pred  	%p94, %p92, %p93;
	@%p94 bra 	$L__BB0_88;
	add.f32 	%f713, %f86, %f86;
	bra.uni 	$L__BB0_90;
$L__BB0_88:
	setp.geu.f32 	%p95, %f86, 0f00000000;
	mov.f32 	%f713, %f95;
	@%p95 bra 	$L__BB0_90;
	neg.f32 	%f713, %f95;
$L__BB0_90:
	mov.f32 	%f424, 0fC1400000;
	div.rn.f32 	%f425, %f424, %f713;
	mov.f32 	%f426, 0f40C00000;
	div.rn.f32 	%f427, %f426, %f712;
	add.f32 	%f428, %f427, %f425;
	mul.f32 	%f429, %f428, 0f40800000;
	setp.lt.f32 	%p96, %f429, %f7;
	selp.f32 	%f430, 0f3F800000, 0f00000000, %p96;
	setp.geu.f32 	%p97, %f429, %f7;
	selp.f32 	%f431, 0f3F800000, 0f00000000, %p97;
	mul.f32 	%f432, %f429, %f431;
	fma.rn.f32 	%f716, %f7, %f430, %f432;
$L__BB0_91:
	atom.global.add.f32 	%f693, [%rd2], %f714;
	atom.global.add.f32 	%f694, [%rd2+4], %f715;
	atom.global.add.f32 	%f695, [%rd2+8], %f716;
	mul.lo.s32 	%r172, %r10, 3;
	mul.wide.s32 	%rd14, %r172, 4;
	add.s64 	%rd15, %rd1, %rd14;
	neg.f32 	%f696, %f714;
	atom.global.add.f32 	%f697, [%rd15], %f696;
	neg.f32 	%f698, %f715;
	atom.global.add.f32 	%f699, [%rd15+4], %f698;
	neg.f32 	%f700, %f716;
	atom.global.add.f32 	%f701, [%rd15+8], %f700;
$L__BB0_92:
	add.s32 	%r173, %r173, 1;
	setp.ne.s32 	%p162, %r173, 128;
	@%p162 bra 	$L__BB0_2;
$L__BB0_93:
	ret;

}
	// .globl	_Z15particle_updateP4CellPf
.visible .entry _Z15particle_updateP4CellPf(
	.param .u64 .ptr .align 1 _Z15particle_updateP4CellPf_param_0,
	.param .u64 .ptr .align 1 _Z15particle_updateP4CellPf_param_1
)
{
	.reg .pred 	%p<8>;
	.reg .b32 	%r<15>;
	.reg .b32 	%f<22>;
	.reg .b64 	%rd<13>;

	ld.param.u64 	%rd3, [_Z15particle_updateP4CellPf_param_0];
	ld.param.u64 	%rd2, [_Z15particle_updateP4CellPf_param_1];
	cvta.to.global.u64 	%rd4, %rd3;
	mov.u32 	%r2, %ctaid.x;
	mul.wide.u32 	%rd5, %r2, 3584;
	add.s64 	%rd6, %rd4, %rd5;
	mov.u32 	%r3, %tid.x;
	mul.wide.u32 	%rd7, %r3, 28;
	add.s64 	%rd1, %rd6, %rd7;
	ld.global.u32 	%r1, [%rd1];
	setp.eq.s32 	%p1, %r1, -1;
	@%p1 bra 	$L__BB1_2;
	cvta.to.global.u64 	%rd8, %rd2;
	mul.lo.s32 	%r4, %r1, 3;
	mul.wide.s32 	%rd9, %r4, 4;
	add.s64 	%rd10, %rd8, %rd9;
	ld.global.f32 	%f1, [%rd10];
	ld.global.f32 	%f2, [%rd1+16];
	add.f32 	%f3, %f1, %f2;
	st.global.f32 	[%rd1+16], %f3;
	ld.global.f32 	%f4, [%rd10+4];
	ld.global.f32 	%f5, [%rd1+20];
	add.f32 	%f6, %f4, %f5;
	st.global.f32 	[%rd1+20], %f6;
	ld.global.f32 	%f7, [%rd10+8];
	ld.global.f32 	%f8, [%rd1+24];
	add.f32 	%f9, %f7, %f8;
	st.global.f32 	[%rd1+24], %f9;
	ld.global.f32 	%f10, [%rd1+4];
	add.f32 	%f11, %f10, %f3;
	setp.lt.f32 	%p2, %f11, 0f00000000;
	selp.b32 	%r5, 300, 0, %p2;
	setp.gt.f32 	%p3, %f11, 0f43960000;
	selp.b32 	%r6, -300, 0, %p3;
	add.s32 	%r7, %r5, %r6;
	cvt.rn.f32.s32 	%f12, %r7;
	add.f32 	%f13, %f11, %f12;
	st.global.f32 	[%rd1+4], %f13;
	ld.global.f32 	%f14, [%rd1+8];
	add.f32 	%f15, %f14, %f6;
	setp.lt.f32 	%p4, %f15, 0f00000000;
	selp.b32 	%r8, 300, 0, %p4;
	setp.gt.f32 	%p5, %f15, 0f43960000;
	selp.b32 	%r9, -300, 0, %p5;
	add.s32 	%r10, %r8, %r9;
	cvt.rn.f32.s32 	%f16, %r10;
	add.f32 	%f17, %f15, %f16;
	st.global.f32 	[%rd1+8], %f17;
	ld.global.f32 	%f18, [%rd1+12];
	add.f32 	%f19, %f18, %f9;
	setp.lt.f32 	%p6, %f19, 0f00000000;
	selp.b32 	%r11, 300, 0, %p6;
	setp.gt.f32 	%p7, %f19, 0f43960000;
	selp.b32 	%r12, -300, 0, %p7;
	add.s32 	%r13, %r11, %r12;
	cvt.rn.f32.s32 	%f20, %r13;
	add.f32 	%f21, %f19, %f20;
	st.global.f32 	[%rd1+12], %f21;
	mul.wide.s32 	%rd11, %r1, 8;
	sub.s64 	%rd12, %rd10, %rd11;
	mov.b32 	%r14, 0;
	st.global.u32 	[%rd12], %r14;
$L__BB1_2:
	ret;

}
	// .globl	_Z13motion_updateP4CellS0_
.visible .entry _Z13motion_updateP4CellS0_(
	.param .u64 .ptr .align 1 _Z13motion_updateP4CellS0__param_0,
	.param .u64 .ptr .align 1 _Z13motion_updateP4CellS0__param_1
)
{
	.reg .pred 	%p<27>;
	.reg .b32 	%r<68>;
	.reg .b32 	%f<37>;
	.reg .b64 	%rd<21>;

	ld.param.u64 	%rd5, [_Z13motion_updateP4CellS0__param_0];
	ld.param.u64 	%rd6, [_Z13motion_updateP4CellS0__param_1];
	cvta.to.global.u64 	%rd1, %rd5;
	cvta.to.global.u64 	%rd7, %rd6;
	mov.u32 	%r24, %ctaid.x;
	mul.hi.u32 	%r25, %r24, 1431655766;
	mul.lo.s32 	%r26, %r25, 3;
	sub.s32 	%r1, %r24, %r26;
	mul.hi.u32 	%r27, %r25, 1431655766;
	mul.lo.s32 	%r28, %r27, 3;
	sub.s32 	%r2, %r25, %r28;
	mul.hi.u32 	%r29, %r24, 954437177;
	shr.u32 	%r30, %r29, 1;
	mul.hi.u32 	%r31, %r30, 1431655766;
	mul.lo.s32 	%r32, %r31, 3;
	sub.s32 	%r3, %r30, %r32;
	mul.hi.u32 	%r33, %r24, 1272582903;
	shr.u32 	%r34, %r33, 3;
	mul.lo.s32 	%r35, %r34, 27;
	sub.s32 	%r36, %r24, %r35;
	mul.wide.u32 	%rd8, %r36, 3584;
	add.s64 	%rd2, %rd7, %rd8;
	mov.b32 	%r59, 0;
	mov.u32 	%r67, %r59;
$L__BB2_1:
	mul.wide.u32 	%rd9, %r59, 3584;
	add.s64 	%rd3, %rd1, %rd9;
	mov.b32 	%r61, 0;
$L__BB2_2:
	mul.wide.u32 	%rd10, %r61, 28;
	add.s64 	%rd4, %rd3, %rd10;
	ld.global.u32 	%r8, [%rd4];
	setp.eq.s32 	%p1, %r8, -1;
	@%p1 bra 	$L__BB2_15;
	ld.global.f32 	%f1, [%rd4+4];
	ld.global.f32 	%f2, [%rd4+8];
	ld.global.f32 	%f3, [%rd4+12];
	div.rn.f32 	%f13, %f1, 0f43960000;
	cvt.rzi.s32.f32 	%r38, %f13;
	div.rn.f32 	%f14, %f2, 0f43960000;
	cvt.rzi.s32.f32 	%r39, %f14;
	div.rn.f32 	%f15, %f3, 0f43960000;
	cvt.rzi.s32.f32 	%r41, %f15;
	setp.ne.s32 	%p2, %r1, %r38;
	setp.ne.s32 	%p3, %r2, %r39;
	or.pred  	%p4, %p2, %p3;
	setp.ne.s32 	%p5, %r3, %r41;
	or.pred  	%p6, %p4, %p5;
	@%p6 bra 	$L__BB2_5;
	ld.global.f32 	%f16, [%rd4+24];
	ld.global.f32 	%f17, [%rd4+20];
	ld.global.f32 	%f18, [%rd4+16];
	add.s32 	%r9, %r67, 1;
	mul.wide.s32 	%rd11, %r67, 28;
	add.s64 	%rd12, %rd2, %rd11;
	st.global.u32 	[%rd12], %r8;
	st.global.f32 	[%rd12+4], %f1;
	st.global.f32 	[%rd12+8], %f2;
	st.global.f32 	[%rd12+12], %f3;
	st.global.f32 	[%rd12+16], %f18;
	st.global.f32 	[%rd12+20], %f17;
	st.global.f32 	[%rd12+24], %f16;
	mov.u32 	%r67, %r9;
$L__BB2_5:
	ld.global.u32 	%r11, [%rd4+28];
	setp.eq.s32 	%p7, %r11, -1;
	@%p7 bra 	$L__BB2_15;
	ld.global.f32 	%f4, [%rd4+32];
	ld.global.f32 	%f5, [%rd4+36];
	ld.global.f32 	%f6, [%rd4+40];
	div.rn.f32 	%f19, %f4, 0f43960000;
	cvt.rzi.s32.f32 	%r43, %f19;
	div.rn.f32 	%f20, %f5, 0f43960000;
	cvt.rzi.s32.f32 	%r44, %f20;
	div.rn.f32 	%f21, %f6, 0f43960000;
	cvt.rzi.s32.f32 	%r46, %f21;
	setp.ne.s32 	%p8, %r1, %r43;
	setp.ne.s32 	%p9, %r2, %r44;
	or.pred  	%p10, %p8, %p9;
	setp.ne.s32 	%p11, %r3, %r46;
	or.pred  	%p12, %p10, %p11;
	@%p12 bra 	$L__BB2_8;
	ld.global.f32 	%f22, [%rd4+52];
	ld.global.f32 	%f23, [%rd4+48];
	ld.global.f32 	%f24, [%rd4+44];
	add.s32 	%r12, %r67, 1;
	mul.wide.s32 	%rd13, %r67, 28;
	add.s64 	%rd14, %rd2, %rd13;
	st.global.u32 	[%rd14], %r11;
	st.global.f32 	[%rd14+4], %f4;
	st.global.f32 	[%rd14+8], %f5;
	st.global.f32 	[%rd14+12], %f6;
	st.global.f32 	[%rd14+16], %f24;
	st.global.f32 	[%rd14+20], %f23;
	st.global.f32 	[%rd14+24], %f22;
	mov.u32 	%r67, %r12;
$L__BB2_8:
	ld.global.u32 	%r14, [%rd4+56];
	setp.eq.s32 	%p13, %r14, -1;
	@%p13 bra 	$L__BB2_15;
	ld.global.f32 	%f7, [%rd4+60];
	ld.global.f32 	%f8, [%rd4+64];
	ld.global.f32 	%f9, [%rd4+68];
	div.rn.f32 	%f25, %f7, 0f43960000;
	cvt.rzi.s32.f32 	%r48, %f25;
	div.rn.f32 	%f26, %f8, 0f43960000;
	cvt.rzi.s32.f32 	%r49, %f26;
	div.rn.f32 	%f27, %f9, 0f43960000;
	cvt.rzi.s32.f32 	%r51, %f27;
	setp.ne.s32 	%p14, %r1, %r48;
	setp.ne.s32 	%p15, %r2, %r49;
	or.pred  	%p16, %p14, %p15;
	setp.ne.s32 	%p17, %r3, %r51;
	or.pred  	%p18, %p16, %p17;
	@%p18 bra 	$L__BB2_11;
	ld.global.f32 	%f28, [%rd4+80];
	ld.global.f32 	%f29, [%rd4+76];
	ld.global.f32 	%f30, [%rd4+72];
	add.s32 	%r15, %r67, 1;
	mul.wide.s32 	%rd15, %r67, 28;
	add.s64 	%rd16, %rd2, %rd15;
	st.global.u32 	[%rd16], %r14;
	st.global.f32 	[%rd16+4], %f7;
	st.global.f32 	[%rd16+8], %f8;
	st.global.f32 	[%rd16+12], %f9;
	st.global.f32 	[%rd16+16], %f30;
	st.global.f32 	[%rd16+20], %f29;
	st.global.f32 	[%rd16+24], %f28;
	mov.u32 	%r67, %r15;
$L__BB2_11:
	ld.global.u32 	%r17, [%rd4+84];
	setp.eq.s32 	%p19, %r17, -1;
	@%p19 bra 	$L__BB2_15;
	ld.global.f32 	%f10, [%rd4+88];
	ld.global.f32 	%f11, [%rd4+92];
	ld.global.f32 	%f12, [%rd4+96];
	div.rn.f32 	%f31, %f10, 0f43960000;
	cvt.rzi.s32.f32 	%r53, %f31;
	div.rn.f32 	%f32, %f11, 0f43960000;
	cvt.rzi.s32.f32 	%r54, %f32;
	div.rn.f32 	%f33, %f12, 0f43960000;
	cvt.rzi.s32.f32 	%r56, %f33;
	setp.ne.s32 	%p20, %r1, %r53;
	setp.ne.s32 	%p21, %r2, %r54;
	or.pred  	%p22, %p20, %p21;
	setp.ne.s32 	%p23, %r3, %r56;
	or.pred  	%p24, %p22, %p23;
	@%p24 bra 	$L__BB2_14;
	ld.global.f32 	%f34, [%rd4+108];
	ld.global.f32 	%f35, [%rd4+104];
	ld.global.f32 	%f36, [%rd4+100];
	add.s32 	%r18, %r67, 1;
	mul.wide.s32 	%rd17, %r67, 28;
	add.s64 	%rd18, %rd2, %rd17;
	st.global.u32 	[%rd18], %r17;
	st.global.f32 	[%rd18+4], %f10;
	st.global.f32 	[%rd18+8], %f11;
	st.global.f32 	[%rd18+12], %f12;
	st.global.f32 	[%rd18+16], %f36;
	st.global.f32 	[%rd18+20], %f35;
	st.global.f32 	[%rd18+24], %f34;
	mov.u32 	%r67, %r18;
$L__BB2_14:
	add.s32 	%r61, %r61, 4;
	setp.ne.s32 	%p25, %r61, 128;
	@%p25 bra 	$L__BB2_2;
$L__BB2_15:
	add.s32 	%r59, %r59, 1;
	setp.ne.s32 	%p26, %r59, 27;
	@%p26 bra 	$L__BB2_1;
	mul.wide.s32 	%rd19, %r67, 28;
	add.s64 	%rd20, %rd2, %rd19;
	mov.b32 	%r58, -1;
	st.global.u32 	[%rd20], %r58;
	ret;

}


// ===== COMPILED SASS (sm_100) =====

	.target	sm_100

	.elftype	@"ET_EXEC"


//--------------------- .note.nv.tkinfo           --------------------------
	.section	.note.nv.tkinfo,"",@"SHT_NOTE"
	.sectionflags	@"SHF_NOTE_NV_TKINFO"
	.tkinfo
        /*0018*/ 	.word	0x00000002
        /*0030*/ 	.string	""
        /*0030*/ 	.string	"ptxas"
        /*0030*/ 	.string	"Cuda compilation tools, release 13.0, V13.0.88"
        /*0030*/ 	.string	"Build cuda_13.0.r13.0/compiler.36424714_0"
        /*0030*/ 	.string	"-arch sm_100 -m 64 "



//--------------------- .note.nv.cuinfo           --------------------------
	.section	.note.nv.cuinfo,"",@"SHT_NOTE"
	.sectionflags	@"SHF_NOTE_NV_CUINFO"
        /*0018*/ 	.short	0x0002
        /*001a*/ 	.short	0x0064
        /*001c*/ 	.short	0x0082
	.zero		2


//--------------------- .nv.info                  --------------------------
	.section	.nv.info,"",@"SHT_CUDA_INFO"
	.align	4


	//----- nvinfo : EIATTR_REGCOUNT
	.align		4
        /*0000*/ 	.byte	0x04, 0x2f
        /*0002*/ 	.short	(.L_1 - .L_0)
	.align		4
.L_0:
        /*0004*/ 	.word	index@(_Z10force_evalP4CellPf)
        /*0008*/ 	.word	0x0000001f


	//----- nvinfo : EIATTR_FRAME_SIZE
	.align		4
.L_1:
        /*000c*/ 	.byte	0x04, 0x11
        /*000e*/ 	.short	(.L_3 - .L_2)
	.align		4
.L_2:
        /*0010*/ 	.word	index@($__internal_1_$__cuda_sm3x_div_rn_noftz_f32_slowpath)
        /*0014*/ 	.word	0x00000000


	//----- nvinfo : EIATTR_FRAME_SIZE
	.align		4
.L_3:
        /*0018*/ 	.byte	0x04, 0x11
        /*001a*/ 	.short	(.L_5 - .L_4)
	.align		4
.L_4:
        /*001c*/ 	.word	index@(_Z10force_evalP4CellPf)
        /*0020*/ 	.word	0x00000000


	//----- nvinfo : EIATTR_REGCOUNT
	.align		4
.L_5:
        /*0024*/ 	.byte	0x04, 0x2f
        /*0026*/ 	.short	(.L_7 - .L_6)
	.align		4
.L_6:
        /*0028*/ 	.word	index@(_Z15particle_updateP4CellPf)
        /*002c*/ 	.word	0x00000013


	//----- nvinfo : EIATTR_FRAME_SIZE
	.align		4
.L_7:
        /*0030*/ 	.byte	0x04, 0x11
        /*0032*/ 	.short	(.L_9 - .L_8)
	.align		4
.L_8:
        /*0034*/ 	.word	index@(_Z15particle_updateP4CellPf)
        /*0038*/ 	.word	0x00000000


	//----- nvinfo : EIATTR_REGCOUNT
	.align		4
.L_9:
        /*003c*/ 	.byte	0x04, 0x2f
        /*003e*/ 	.short	(.L_11 - .L_10)
	.align		4
.L_10:
        /*0040*/ 	.word	index@(_Z13motion_updateP4CellS0_)
        /*0044*/ 	.word	0x00000020


	//----- nvinfo : EIATTR_FRAME_SIZE
	.align		4
.L_11:
        /*0048*/ 	.byte	0x04, 0x11
        /*004a*/ 	.short	(.L_13 - .L_12)
	.align		4
.L_12:
        /*004c*/ 	.word	index@($__internal_0_$__cuda_sm3x_div_rn_noftz_f32_slowpath)
        /*0050*/ 	.word	0x00000000


	//----- nvinfo : EIATTR_FRAME_SIZE
	.align		4
.L_13:
        /*0054*/ 	.byte	0x04, 0x11
        /*0056*/ 	.short	(.L_15 - .L_14)
	.align		4
.L_14:
        /*0058*/ 	.word	index@(_Z13motion_updateP4CellS0_)
        /*005c*/ 	.word	0x00000000


	//----- nvinfo : EIATTR_MIN_STACK_SIZE
	.align		4
.L_15:
        /*0060*/ 	.byte	0x04, 0x12
        /*0062*/ 	.short	(.L_17 - .L_16)
	.align		4
.L_16:
        /*0064*/ 	.word	index@(_Z13motion_updateP4CellS0_)
        /*0068*/ 	.word	0x00000000


	//----- nvinfo : EIATTR_MIN_STACK_SIZE
	.align		4
.L_17:
        /*006c*/ 	.byte	0x04, 0x12
        /*006e*/ 	.short	(.L_19 - .L_18)
	.align		4
.L_18:
        /*0070*/ 	.word	index@(_Z15particle_updateP4CellPf)
        /*0074*/ 	.word	0x00000000


	//----- nvinfo : EIATTR_MIN_STACK_SIZE
	.align		4
.L_19:
        /*0078*/ 	.byte	0x04, 0x12
        /*007a*/ 	.short	(.L_21 - .L_20)
	.align		4
.L_20:
        /*007c*/ 	.word	index@(_Z10force_evalP4CellPf)
        /*0080*/ 	.word	0x00000000
.L_21:


//--------------------- .nv.compat                --------------------------
	.section	.nv.compat,"",@"SHT_CUDA_COMPAT_INFO"
	.align	4
        /*0000*/ 	.byte	0x02, 0x09, 0x00, 0x00, 0x02, 0x02, 0x01, 0x00, 0x02, 0x05, 0x05, 0x00, 0x03, 0x07, 0x01, 0x01
        /*0010*/ 	.byte	0x02, 0x03, 0x00, 0x00, 0x02, 0x06, 0x01, 0x00, 0x04, 0x0b, 0x08, 0x00, 0x01, 0x00, 0x00, 0x00
        /*0020*/ 	.byte	0x00, 0x00, 0x00, 0x00


//--------------------- .nv.info._Z13motion_updateP4CellS0_ --------------------------
	.section	.nv.info._Z13motion_updateP4CellS0_,"",@"SHT_CUDA_INFO"
	.sectionflags	@""
	.align	4


	//----- nvinfo : EIATTR_CUDA_API_VERSION
	.align		4
        /*0000*/ 	.byte	0x04, 0x37
        /*0002*/ 	.short	(.L_23 - .L_22)
.L_22:
        /*0004*/ 	.word	0x00000082


	//----- nvinfo : EIATTR_KPARAM_INFO
	.align		4
.L_23:
        /*0008*/ 	.byte	0x04, 0x17
        /*000a*/ 	.short	(.L_25 - .L_24)
.L_24:
        /*000c*/ 	.word	0x00000000
        /*0010*/ 	.short	0x0001
        /*0012*/ 	.short	0x0008
        /*0014*/ 	.byte	0x00, 0xf5, 0x21, 0x00


	//----- nvinfo : EIATTR_KPARAM_INFO
	.align		4
.L_25:
        /*0018*/ 	.byte	0x04, 0x17
        /*001a*/ 	.short	(.L_27 - .L_26)
.L_26:
        /*001c*/ 	.word	0x00000000
        /*0020*/ 	.short	0x0000
        /*0022*/ 	.short	0x0000
        /*0024*/ 	.byte	0x00, 0xf5, 0x21, 0x00


	//----- nvinfo : EIATTR_SPARSE_MMA_MASK
	.align		4
.L_27:
        /*0028*/ 	.byte	0x03, 0x50
        /*002a*/ 	.short	0x0000


	//----- nvinfo : EIATTR_MAXREG_COUNT
	.align		4
        /*002c*/ 	.byte	0x03, 0x1b
        /*002e*/ 	.short	0x00ff


	//----- nvinfo : EIATTR_MERCURY_ISA_VERSION
	.align		4
        /*0030*/ 	.byte	0x03, 0x5f
        /*0032*/ 	.short	0x0101


	//----- nvinfo : EIATTR_VRC_CTA_INIT_COUNT
	.align		4
        /*0034*/ 	.byte	0x02, 0x4a
	.zero		1
	.zero		1


	//----- nvinfo : EIATTR_EXIT_INSTR_OFFSETS
	.align		4
        /*0038*/ 	.byte	0x04, 0x1c
        /*003a*/ 	.short	(.L_29 - .L_28)


	//   ....[0]....
.L_28:
        /*003c*/ 	.word	0x000010c0


	//----- nvinfo : EIATTR_CRS_STACK_SIZE
	.align		4
.L_29:
        /*0040*/ 	.byte	0x04, 0x1e
        /*0042*/ 	.short	(.L_31 - .L_30)
.L_30:
        /*0044*/ 	.word	0x00000000


	//----- nvinfo : EIATTR_CBANK_PARAM_SIZE
	.align		4
.L_31:
        /*0048*/ 	.byte	0x03, 0x19
        /*004a*/ 	.short	0x0010


	//----- nvinfo : EIATTR_PARAM_CBANK
	.align		4
        /*004c*/ 	.byte	0x04, 0x0a
        /*004e*/ 	.short	(.L_33 - .L_32)
	.align		4
.L_32:
        /*0050*/ 	.word	index@(.nv.constant0._Z13motion_updateP4CellS0_)
        /*0054*/ 	.short	0x0380
        /*0056*/ 	.short	0x0010


	//----- nvinfo : EIATTR_SW_WAR
	.align		4
.L_33:
        /*0058*/ 	.byte	0x04, 0x36
        /*005a*/ 	.short	(.L_35 - .L_34)
.L_34:
        /*005c*/ 	.word	0x00000008
.L_35:


//--------------------- .nv.info._Z15particle_updateP4CellPf --------------------------
	.section	.nv.info._Z15particle_updateP4CellPf,"",@"SHT_CUDA_INFO"
	.sectionflags	@""
	.align	4


	//----- nvinfo : EIATTR_CUDA_API_VERSION
	.align		4
        /*0000*/ 	.byte	0x04, 0x37
        /*0002*/ 	.short	(.L_37 - .L_36)
.L_36:
        /*0004*/ 	.word	0x00000082


	//----- nvinfo : EIATTR_KPARAM_INFO
	.align		4
.L_37:
        /*0008*/ 	.byte	0x04, 0x17
        /*000a*/ 	.short	(.L_39 - .L_38)
.L_38:
        /*000c*/ 	.word	0x00000000
        /*0010*/ 	.short	0x0001
        /*0012*/ 	.short	0x0008
        /*0014*/ 	.byte	0x00, 0xf5, 0x21, 0x00


	//----- nvinfo : EIATTR_KPARAM_INFO
	.align		4
.L_39:
        /*0018*/ 	.byte	0x04, 0x17
        /*001a*/ 	.short	(.L_41 - .L_40)
.L_40:
        /*001c*/ 	.word	0x00000000
        /*0020*/ 	.short	0x0000
        /*0022*/ 	.short	0x0000
        /*0024*/ 	.byte	0x00, 0xf5, 0x21, 0x00


	//----- nvinfo : EIATTR_SPARSE_MMA_MASK
	.align		4
.L_41:
        /*0028*/ 	.byte	0x03, 0x50
        /*002a*/ 	.short	0x0000


	//----- nvinfo : EIATTR_MAXREG_COUNT
	.align		4
        /*002c*/ 	.byte	0x03, 0x1b
        /*002e*/ 	.short	0x00ff


	//----- nvinfo : EIATTR_MERCURY_ISA_VERSION
	.align		4
        /*0030*/ 	.byte	0x03, 0x5f
        /*0032*/ 	.short	0x0101


	//----- nvinfo : EIATTR_VRC_CTA_INIT_COUNT
	.align		4
        /*0034*/ 	.byte	0x02, 0x4a
	.zero		1
	.zero		1


	//----- nvinfo : EIATTR_EXIT_INSTR_OFFSETS
	.align		4
        /*0038*/ 	.byte	0x04, 0x1c
        /*003a*/ 	.short	(.L_43 - .L_42)


	//   ....[0]....
.L_42:
        /*003c*/ 	.word	0x00000090


	//   ....[1]....
        /*0040*/ 	.word	0x000003e0


	//----- nvinfo : EIATTR_CBANK_PARAM_SIZE
	.align		4
.L_43:
        /*0044*/ 	.byte	0x03, 0x19
        /*0046*/ 	.short	0x0010


	//----- nvinfo : EIATTR_PARAM_CBANK
	.align		4
        /*0048*/ 	.byte	0x04, 0x0a
        /*004a*/ 	.short	(.L_45 - .L_44)
	.align		4
.L_44:
        /*004c*/ 	.word	index@(.nv.constant0._Z15particle_updateP4CellPf)
        /*0050*/ 	.short	0x0380
        /*0052*/ 	.short	0x0010


	//----- nvinfo : EIATTR_SW_WAR
	.align		4
.L_45:
        /*0054*/ 	.byte	0x04, 0x36
        /*0056*/ 	.short	(.L_47 - .L_46)
.L_46:
        /*0058*/ 	.word	0x00000008
.L_47:


//--------------------- .nv.info._Z10force_evalP4CellPf --------------------------
	.section	.nv.info._Z10force_evalP4CellPf,"",@"SHT_CUDA_INFO"
	.sectionflags	@""
	.align	4


	//----- nvinfo : EIATTR_CUDA_API_VERSION
	.align		4
        /*0000*/ 	.byte	0x04, 0x37
        /*0002*/ 	.short	(.L_49 - .L_48)
.L_48:
        /*0004*/ 	.word	0x00000082


	//----- nvinfo : EIATTR_KPARAM_INFO
	.align		4
.L_49:
        /*0008*/ 	.byte	0x04, 0x17
        /*000a*/ 	.short	(.L_51 - .L_50)
.L_50:
        /*000c*/ 	.word	0x00000000
        /*0010*/ 	.short	0x0001
        /*0012*/ 	.short	0x0008
        /*0014*/ 	.byte	0x00, 0xf5, 0x21, 0x00


	//----- nvinfo : EIATTR_KPARAM_INFO
	.align		4
.L_51:
        /*0018*/ 	.byte	0x04, 0x17
        /*001a*/ 	.short	(.L_53 - .L_52)
.L_52:
        /*001c*/ 	.word	0x00000000
        /*0020*/ 	.short	0x0000
        /*0022*/ 	.short	0x0000
        /*0024*/ 	.byte	0x00, 0xf5, 0x21, 0x00


	//----- nvinfo : EIATTR_SPARSE_MMA_MASK
	.align		4
.L_53:
        /*0028*/ 	.byte	0x03, 0x50
        /*002a*/ 	.short	0x0000


	//----- nvinfo : EIATTR_MAXREG_COUNT
	.align		4
        /*002c*/ 	.byte	0x03, 0x1b
        /*002e*/ 	.short	0x00ff


	//----- nvinfo : EIATTR_NUM_BARRIERS
	.align		4
        /*0030*/ 	.byte	0x02, 0x4c
        /*0032*/ 	.byte	0x01
	.zero		1


	//----- nvinfo : EIATTR_MERCURY_ISA_VERSION
	.align		4
        /*0034*/ 	.byte	0x03, 0x5f
        /*0036*/ 	.short	0x0101


	//----- nvinfo : EIATTR_VRC_CTA_INIT_COUNT
	.align		4
        /*0038*/ 	.byte	0x02, 0x4a
	.zero		1
	.zero		1


	//----- nvinfo : EIATTR_EXIT_INSTR_OFFSETS
	.align		4
        /*003c*/ 	.byte	0x04, 0x1c
        /*003e*/ 	.short	(.L_55 - .L_54)


	//   ....[0]....
.L_54:
        /*0040*/ 	.word	0x00000600


	//   ....[1]....
        /*0044*/ 	.word	0x00000c30


	//   ....[2]....
        /*0048*/ 	.word	0x000045e0


	//----- nvinfo : EIATTR_CRS_STACK_SIZE
	.align		4
.L_55:
        /*004c*/ 	.byte	0x04, 0x1e
        /*004e*/ 	.short	(.L_57 - .L_56)
.L_56:
        /*0050*/ 	.word	0x00000000


	//----- nvinfo : EIATTR_CBANK_PARAM_SIZE
	.align		4
.L_57:
        /*0054*/ 	.byte	0x03, 0x19
        /*0056*/ 	.short	0x0010


	//----- nvinfo : EIATTR_PARAM_CBANK
	.align		4
        /*0058*/ 	.byte	0x04, 0x0a
        /*005a*/ 	.short	(.L_59 - .L_58)
	.align		4
.L_58:
        /*005c*/ 	.word	index@(.nv.constant0._Z10force_evalP4CellPf)
        /*0060*/ 	.short	0x0380
        /*0062*/ 	.short	0x0010


	//----- nvinfo : EIATTR_SW_WAR
	.align		4
.L_59:
        /*0064*/ 	.byte	0x04, 0x36
        /*0066*/ 	.short	(.L_61 - .L_60)
.L_60:
        /*0068*/ 	.word	0x00000008
.L_61:


//--------------------- .nv.callgraph             --------------------------
	.section	.nv.callgraph,"",@"SHT_CUDA_CALLGRAPH"
	.align	4
	.sectionentsize	8
	.align		4
        /*0000*/ 	.word	0x00000000
	.align		4
        /*0004*/ 	.word	0xffffffff
	.align		4
        /*0008*/ 	.word	0x00000000
	.align		4
        /*000c*/ 	.word	0xfffffffe
	.align		4
        /*0010*/ 	.word	0x00000000
	.align		4
        /*0014*/ 	.word	0xfffffffd
	.align		4
        /*0018*/ 	.word	0x00000000
	.align		4
        /*001c*/ 	.word	0xfffffffc


//--------------------- .text._Z13motion_updateP4CellS0_ --------------------------
	.section	.text._Z13motion_updateP4CellS0_,"ax",@progbits
	.align	128
        .global         _Z13motion_updateP4CellS0_
        .type           _Z13motion_updateP4CellS0_,@function
        .size           _Z13motion_updateP4CellS0_,(.L_x_95 - _Z13motion_updateP4CellS0_)
        .other          _Z13motion_updateP4CellS0_,@"STO_CUDA_ENTRY STV_DEFAULT"
_Z13motion_updateP4CellS0_:
.text._Z13motion_updateP4CellS0_:
[----:B------:R-:W-:Y:S01]  /*0000*/  LDC R1, c[0x0][0x37c] ;  /* 0x0000df00ff017b82 */ /* 0x000fe20000000800 */
[----:B------:R-:W0:Y:S07]  /*0010*/  S2R R9, SR_CTAID.X ;  /* 0x0000000000097919 */ /* 0x000e2e0000002500 */
[----:B------:R-:W1:Y:S01]  /*0020*/  LDC.64 R16, c[0x0][0x388] ;  /* 0x0000e200ff107b82 */ /* 0x000e620000000a00 */
[----:B------:R-:W-:Y:S01]  /*0030*/  HFMA2 R6, -RZ, RZ, 0, 0 ;  /* 0x00000000ff067431 */ /* 0x000fe200000001ff */
[----:B------:R-:W2:Y:S01]  /*0040*/  LDCU.64 UR4, c[0x0][0x358] ;  /* 0x00006b00ff0477ac */ /* 0x000ea20008000a00 */
[----:B0-----:R-:W-:-:S04]  /*0050*/  IMAD.HI.U32 R2, R9, 0x4bda12f7, RZ ;  /* 0x4bda12f709027827 */ /* 0x001fc800078e00ff */
[----:B------:R-:W-:Y:S01]  /*0060*/  IMAD.HI.U32 R0, R9, 0x38e38e39, RZ ;  /* 0x38e38e3909007827 */ /* 0x000fe200078e00ff */
[----:B------:R-:W-:-:S03]  /*0070*/  SHF.R.U32.HI R2, RZ, 0x3, R2 ;  /* 0x00000003ff027819 */ /* 0x000fc60000011602 */
[----:B------:R-:W-:Y:S01]  /*0080*/  IMAD.HI.U32 R8, R9, 0x55555556, RZ ;  /* 0x5555555609087827 */ /* 0x000fe200078e00ff */
[----:B------:R-:W-:-:S03]  /*0090*/  SHF.R.U32.HI R0, RZ, 0x1, R0 ;  /* 0x00000001ff007819 */ /* 0x000fc60000011600 */
[----:B------:R-:W-:Y:S02]  /*00a0*/  IMAD R5, R2, -0x1b, R9 ;  /* 0xffffffe502057824 */ /* 0x000fe400078e0209 */
[----:B------:R-:W-:-:S04]  /*00b0*/  IMAD.HI.U32 R3, R8, 0x55555556, RZ ;  /* 0x5555555608037827 */ /* 0x000fc800078e00ff */
[----:B------:R-:W-:-:S04]  /*00c0*/  IMAD.HI.U32 R7, R0, 0x55555556, RZ ;  /* 0x5555555600077827 */ /* 0x000fc800078e00ff */
[----:B------:R-:W-:Y:S02]  /*00d0*/  IMAD R9, R8, -0x3, R9 ;  /* 0xfffffffd08097824 */ /* 0x000fe400078e0209 */
[----:B-1----:R-:W-:-:S04]  /*00e0*/  IMAD.WIDE.U32 R16, R5, 0xe00, R16 ;  /* 0x00000e0005107825 */ /* 0x002fc800078e0010 */
[----:B------:R-:W-:Y:S02]  /*00f0*/  IMAD R8, R3, -0x3, R8 ;  /* 0xfffffffd03087824 */ /* 0x000fe400078e0208 */
[----:B------:R-:W-:Y:S02]  /*0100*/  IMAD R7, R7, -0x3, R0 ;  /* 0xfffffffd07077824 */ /* 0x000fe400078e0200 */
[----:B--2---:R-:W-:-:S07]  /*0110*/  IMAD.MOV.U32 R5, RZ, RZ, RZ ;  /* 0x000000ffff057224 */ /* 0x004fce00078e00ff */
.L_x_18:
[----:B0-----:R-:W0:Y:S01]  /*0120*/  LDC.64 R14, c[0x0][0x380] ;  /* 0x0000e000ff0e7b82 */ /* 0x001e220000000a00 */
[----:B------:R-:W-:Y:S02]  /*0130*/  IMAD.MOV.U32 R4, RZ, RZ, RZ ;  /* 0x000000ffff047224 */ /* 0x000fe400078e00ff */
[C---:B0-----:R-:W-:Y:S01]  /*0140*/  IMAD.WIDE.U32 R14, R6.reuse, 0xe00, R14 ;  /* 0x00000e00060e7825 */ /* 0x041fe200078e000e */
[----:B------:R-:W-:-:S04]  /*0150*/  IADD3 R6, PT, PT, R6, 0x1, RZ ;  /* 0x0000000106067810 */ /* 0x000fc80007ffe0ff */
[----:B------:R-:W-:-:S13]  /*0160*/  ISETP.NE.AND P2, PT, R6, 0x1b, PT ;  /* 0x0000001b0600780c */ /* 0x000fda0003f45270 */
.L_x_17:
[----:B------:R-:W-:-:S05]  /*0170*/  IMAD.WIDE.U32 R12, R4, 0x1c, R14 ;  /* 0x0000001c040c7825 */ /* 0x000fca00078e000e */
[----:B0-----:R-:W2:Y:S02]  /*0180*/  LDG.E R26, desc[UR4][R12.64] ;  /* 0x000000040c1a7981 */ /* 0x001ea4000c1e1900 */
[----:B--2---:R-:W-:-:S13]  /*0190*/  ISETP.NE.AND P0, PT, R26, -0x1, PT ;  /* 0xffffffff1a00780c */ /* 0x004fda0003f05270 */
[----:B------:R-:W-:Y:S05]  /*01a0*/  @!P0 BRA `(.L_x_0) ;  /* 0x0000000c00b48947 */ /* 0x000fea0003800000 */
[----:B------:R-:W2:Y:S04]  /*01b0*/  LDG.E R25, desc[UR4][R12.64+0x4] ;  /* 0x000004040c197981 */ /* 0x000ea8000c1e1900 */
[----:B------:R0:W5:Y:S04]  /*01c0*/  LDG.E R24, desc[UR4][R12.64+0x8] ;  /* 0x000008040c187981 */ /* 0x000168000c1e1900 */
[----:B------:R0:W5:Y:S01]  /*01d0*/  LDG.E R23, desc[UR4][R12.64+0xc] ;  /* 0x00000c040c177981 */ /* 0x000162000c1e1900 */
[----:B------:R-:W-:Y:S01]  /*01e0*/  MOV R3, 0x3b5a740e ;  /* 0x3b5a740e00037802 */ /* 0x000fe20000000f00 */
[----:B------:R-:W-:-:S04]  /*01f0*/  IMAD.MOV.U32 R2, RZ, RZ, 0x43960000 ;  /* 0x43960000ff027424 */ /* 0x000fc800078e00ff */
[----:B------:R-:W-:-:S04]  /*0200*/  FFMA R0, R3, -R2, 1 ;  /* 0x3f80000003007423 */ /* 0x000fc80000000802 */
[----:B------:R-:W-:Y:S01]  /*0210*/  FFMA R0, R0, R3, 0.0033333334140479564667 ;  /* 0x3b5a740e00007423 */ /* 0x000fe20000000003 */
[----:B--2---:R-:W1:Y:S03]  /*0220*/  FCHK P0, R25, 300 ;  /* 0x4396000019007902 */ /* 0x004e660000000000 */
[----:B------:R-:W-:-:S04]  /*0230*/  FFMA R3, R25, R0, RZ ;  /* 0x0000000019037223 */ /* 0x000fc800000000ff */
[----:B------:R-:W-:-:S04]  /*0240*/  FFMA R10, R3, -300, R25 ;  /* 0xc3960000030a7823 */ /* 0x000fc80000000019 */
[----:B------:R-:W-:Y:S01]  /*0250*/  FFMA R0, R0, R10, R3 ;  /* 0x0000000a00007223 */ /* 0x000fe20000000003 */
[----:B01----:R-:W-:Y:S06]  /*0260*/  @!P0 BRA `(.L_x_1) ;  /* 0x00000000000c8947 */ /* 0x003fec0003800000 */
[----:B------:R-:W-:Y:S02]  /*0270*/  MOV R3, R25 ;  /* 0x0000001900037202 */ /* 0x000fe40000000f00 */
[----:B------:R-:W-:-:S07]  /*0280*/  MOV R10, 0x2a0 ;  /* 0x000002a0000a7802 */ /* 0x000fce0000000f00 */
[----:B-----5:R-:W-:Y:S05]  /*0290*/  CALL.REL.NOINC `($__internal_0_$__cuda_sm3x_div_rn_noftz_f32_slowpath) ;  /* 0x0000000c008c7944 */ /* 0x020fea0003c00000 */
.L_x_1:
[----:B------:R-:W-:Y:S01]  /*02a0*/  IMAD.MOV.U32 R3, RZ, RZ, 0x3b5a740e ;  /* 0x3b5a740eff037424 */ /* 0x000fe200078e00ff */
[----:B-----5:R-:W0:Y:S03]  /*02b0*/  FCHK P0, R24, 300 ;  /* 0x4396000018007902 */ /* 0x020e260000000000 */
[----:B------:R-:W-:-:S04]  /*02c0*/  FFMA R10, R3, -R2, 1 ;  /* 0x3f800000030a7423 */ /* 0x000fc80000000802 */
[----:B------:R-:W-:Y:S01]  /*02d0*/  FFMA R18, R10, R3, 0.0033333334140479564667 ;  /* 0x3b5a740e0a127423 */ /* 0x000fe20000000003 */
[----:B------:R1:W2:Y:S03]  /*02e0*/  F2I.TRUNC.NTZ R22, R0 ;  /* 0x0000000000167305 */ /* 0x0002a6000020f100 */
[----:B------:R-:W-:-:S04]  /*02f0*/  FFMA R3, R24, R18, RZ ;  /* 0x0000001218037223 */ /* 0x000fc800000000ff */
[----:B------:R-:W-:-:S04]  /*0300*/  FFMA R10, R3, -300, R24 ;  /* 0xc3960000030a7823 */ /* 0x000fc80000000018 */
[----:B------:R-:W-:Y:S01]  /*0310*/  FFMA R21, R18, R10, R3 ;  /* 0x0000000a12157223 */ /* 0x000fe20000000003 */
[----:B01----:R-:W-:Y:S06]  /*0320*/  @!P0 BRA `(.L_x_2) ;  /* 0x0000000000108947 */ /* 0x003fec0003800000 */
[----:B------:R-:W-:Y:S02]  /*0330*/  MOV R3, R24 ;  /* 0x0000001800037202 */ /* 0x000fe40000000f00 */
[----:B------:R-:W-:-:S07]  /*0340*/  MOV R10, 0x360 ;  /* 0x00000360000a7802 */ /* 0x000fce0000000f00 */
[----:B--2---:R-:W-:Y:S05]  /*0350*/  CALL.REL.NOINC `($__internal_0_$__cuda_sm3x_div_rn_noftz_f32_slowpath) ;  /* 0x0000000c005c7944 */ /* 0x004fea0003c00000 */
[----:B------:R-:W-:-:S07]  /*0360*/  IMAD.MOV.U32 R21, RZ, RZ, R0 ;  /* 0x000000ffff157224 */ /* 0x000fce00078e0000 */
.L_x_2:
[----:B------:R-:W-:Y:S01]  /*0370*/  HFMA2 R3, -RZ, RZ, 0.9189453125, 16608 ;  /* 0x3b5a740eff037431 */ /* 0x000fe200000001ff */
[----:B------:R-:W0:Y:S08]  /*0380*/  FCHK P0, R23, 300 ;  /* 0x4396000017007902 */ /* 0x000e300000000000 */
[----:B------:R-:W1:Y:S01]  /*0390*/  F2I.TRUNC.NTZ R21, R21 ;  /* 0x0000001500157305 */ /* 0x000e62000020f100 */
[----:B------:R-:W-:-:S04]  /*03a0*/  FFMA R0, R3, -R2, 1 ;  /* 0x3f80000003007423 */ /* 0x000fc80000000802 */
[----:B------:R-:W-:-:S04]  /*03b0*/  FFMA R11, R0, R3, 0.0033333334140479564667 ;  /* 0x3b5a740e000b7423 */ /* 0x000fc80000000003 */
[----:B------:R-:W-:-:S04]  /*03c0*/  FFMA R0, R23, R11, RZ ;  /* 0x0000000b17007223 */ /* 0x000fc800000000ff */
[----:B------:R-:W-:-:S04]  /*03d0*/  FFMA R3, R0, -300, R23 ;  /* 0xc396000000037823 */ /* 0x000fc80000000017 */
[----:B------:R-:W-:Y:S01]  /*03e0*/  FFMA R0, R11, R3, R0 ;  /* 0x000000030b007223 */ /* 0x000fe20000000000 */
[----:B01----:R-:W-:Y:S06]  /*03f0*/  @!P0 BRA `(.L_x_3) ;  /* 0x00000000000c8947 */ /* 0x003fec0003800000 */
[----:B------:R-:W-:Y:S01]  /*0400*/  IMAD.MOV.U32 R3, RZ, RZ, R23 ;  /* 0x000000ffff037224 */ /* 0x000fe200078e0017 */
[----:B------:R-:W-:-:S07]  /*0410*/  MOV R10, 0x430 ;  /* 0x00000430000a7802 */ /* 0x000fce0000000f00 */
[----:B--2---:R-:W-:Y:S05]  /*0420*/  CALL.REL.NOINC `($__internal_0_$__cuda_sm3x_div_rn_noftz_f32_slowpath) ;  /* 0x0000000c00287944 */ /* 0x004fea0003c00000 */
.L_x_3:
[----:B------:R-:W0:Y:S01]  /*0430*/  F2I.TRUNC.NTZ R0, R0 ;  /* 0x0000000000007305 */ /* 0x000e22000020f100 */
[----:B------:R-:W-:-:S04]  /*0440*/  ISETP.NE.AND P0, PT, R8, R21, PT ;  /* 0x000000150800720c */ /* 0x000fc80003f05270 */
[----:B--2---:R-:W-:-:S04]  /*0450*/  ISETP.NE.OR P0, PT, R9, R22, P0 ;  /* 0x000000160900720c */ /* 0x004fc80000705670 */
[----:B0-----:R-:W-:-:S13]  /*0460*/  ISETP.NE.OR P0, PT, R7, R0, P0 ;  /* 0x000000000700720c */ /* 0x001fda0000705670 */
[----:B------:R-:W-:Y:S05]  /*0470*/  @P0 BRA `(.L_x_4) ;  /* 0x0000000000300947 */ /* 0x000fea0003800000 */
[----:B------:R-:W2:Y:S04]  /*0480*/  LDG.E R21, desc[UR4][R12.64+0x10] ;  /* 0x000010040c157981 */ /* 0x000ea8000c1e1900 */
[----:B------:R-:W3:Y:S04]  /*0490*/  LDG.E R19, desc[UR4][R12.64+0x14] ;  /* 0x000014040c137981 */ /* 0x000ee8000c1e1900 */
[----:B------:R-:W4:Y:S01]  /*04a0*/  LDG.E R3, desc[UR4][R12.64+0x18] ;  /* 0x000018040c037981 */ /* 0x000f22000c1e1900 */
[C---:B------:R-:W-:Y:S01]  /*04b0*/  IMAD.WIDE R10, R5.reuse, 0x1c, R16 ;  /* 0x0000001c050a7825 */ /* 0x040fe200078e0210 */
[----:B------:R-:W-:-:S04]  /*04c0*/  IADD3 R5, PT, PT, R5, 0x1, RZ ;  /* 0x0000000105057810 */ /* 0x000fc80007ffe0ff */
[----:B------:R0:W-:Y:S04]  /*04d0*/  STG.E desc[UR4][R10.64], R26 ;  /* 0x0000001a0a007986 */ /* 0x0001e8000c101904 */
[----:B------:R0:W-:Y:S04]  /*04e0*/  STG.E desc[UR4][R10.64+0x4], R25 ;  /* 0x000004190a007986 */ /* 0x0001e8000c101904 */
[----:B------:R0:W-:Y:S04]  /*04f0*/  STG.E desc[UR4][R10.64+0x8], R24 ;  /* 0x000008180a007986 */ /* 0x0001e8000c101904 */
[----:B------:R0:W-:Y:S04]  /*0500*/  STG.E desc[UR4][R10.64+0xc], R23 ;  /* 0x00000c170a007986 */ /* 0x0001e8000c101904 */
[----:B--2---:R0:W-:Y:S04]  /*0510*/  STG.E desc[UR4][R10.64+0x10], R21 ;  /* 0x000010150a007986 */ /* 0x0041e8000c101904 */
[----:B---3--:R0:W-:Y:S04]  /*0520*/  STG.E desc[UR4][R10.64+0x14], R19 ;  /* 0x000014130a007986 */ /* 0x0081e8000c101904 */
[----:B----4-:R0:W-:Y:S02]  /*0530*/  STG.E desc[UR4][R10.64+0x18], R3 ;  /* 0x000018030a007986 */ /* 0x0101e4000c101904 */
.L_x_4:
[----:B0-----:R-:W2:Y:S02]  /*0540*/  LDG.E R26, desc[UR4][R12.64+0x1c] ;  /* 0x00001c040c1a7981 */ /* 0x001ea4000c1e1900 */
[----:B--2---:R-:W-:-:S13]  /*0550*/  ISETP.NE.AND P0, PT, R26, -0x1, PT ;  /* 0xffffffff1a00780c */ /* 0x004fda0003f05270 */
[----:B------:R-:W-:Y:S05]  /*0560*/  @!P0 BRA `(.L_x_0) ;  /* 0x0000000800c48947 */ /* 0x000fea0003800000 */
[----:B------:R-:W2:Y:S04]  /*0570*/  LDG.E R25, desc[UR4][R12.64+0x20] ;  /* 0x000020040c197981 */ /* 0x000ea8000c1e1900 */
[----:B------:R0:W5:Y:S04]  /*0580*/  LDG.E R24, desc[UR4][R12.64+0x24] ;  /* 0x000024040c187981 */ /* 0x000168000c1e1900 */
[----:B------:R0:W5:Y:S01]  /*0590*/  LDG.E R23, desc[UR4][R12.64+0x28] ;  /* 0x000028040c177981 */ /* 0x000162000c1e1900 */
        /* <DEDUP_REMOVED lines=11> */
.L_x_5:
        /* <DEDUP_REMOVED lines=13> */
.L_x_6:
        /* <DEDUP_REMOVED lines=12> */
.L_x_7:
        /* <DEDUP_REMOVED lines=17> */
.L_x_8:
        /* <DEDUP_REMOVED lines=17> */
.L_x_9:
        /* <DEDUP_REMOVED lines=13> */
.L_x_10:
        /* <DEDUP_REMOVED lines=12> */
.L_x_11:
        /* <DEDUP_REMOVED lines=17> */
.L_x_12:
[----:B0-----:R-:W2:Y:S02]  /*0ca0*/  LDG.E R26, desc[UR4][R12.64+0x54] ;  /* 0x000054040c1a7981 */ /* 0x001ea4000c1e1900 */
[----:B--2---:R-:W-:-:S13]  /*0cb0*/  ISETP.NE.AND P0, PT, R26, -0x1, PT ;  /* 0xffffffff1a00780c */ /* 0x004fda0003f05270 */
[----:B------:R-:W-:Y:S05]  /*0cc0*/  @!P0 BRA `(.L_x_0) ;  /* 0x0000000000ec8947 */ /* 0x000fea0003800000 */
[----:B------:R-:W2:Y:S04]  /*0cd0*/  LDG.E R25, desc[UR4][R12.64+0x58] ;  /* 0x000058040c197981 */ /* 0x000ea8000c1e1900 */
[----:B------:R0:W5:Y:S04]  /*0ce0*/  LDG.E R24, desc[UR4][R12.64+0x5c] ;  /* 0x00005c040c187981 */ /* 0x000168000c1e1900 */
[----:B------:R0:W5:Y:S01]  /*0cf0*/  LDG.E R23, desc[UR4][R12.64+0x60] ;  /* 0x000060040c177981 */ /* 0x000162000c1e1900 */
[----:B------:R-:W-:-:S05]  /*0d00*/  MOV R3, 0x3b5a740e ;  /* 0x3b5a740e00037802 */ /* 0x000fca0000000f00 */
[----:B------:R-:W-:-:S04]  /*0d10*/  FFMA R0, R3, -R2, 1 ;  /* 0x3f80000003007423 */ /* 0x000fc80000000802 */
[----:B------:R-:W-:Y:S01]  /*0d20*/  FFMA R0, R0, R3, 0.0033333334140479564667 ;  /* 0x3b5a740e00007423 */ /* 0x000fe20000000003 */
[----:B--2---:R-:W1:Y:S03]  /*0d30*/  FCHK P0, R25, 300 ;  /* 0x4396000019007902 */ /* 0x004e660000000000 */
[----:B------:R-:W-:-:S04]  /*0d40*/  FFMA R10, R0, R25, RZ ;  /* 0x00000019000a7223 */ /* 0x000fc800000000ff */
[----:B------:R-:W-:-:S04]  /*0d50*/  FFMA R3, R10, -300, R25 ;  /* 0xc39600000a037823 */ /* 0x000fc80000000019 */
[----:B------:R-:W-:Y:S01]  /*0d60*/  FFMA R0, R0, R3, R10 ;  /* 0x0000000300007223 */ /* 0x000fe2000000000a */
[----:B01----:R-:W-:Y:S06]  /*0d70*/  @!P0 BRA `(.L_x_13) ;  /* 0x00000000000c8947 */ /* 0x003fec0003800000 */
[----:B------:R-:W-:Y:S01]  /*0d80*/  IMAD.MOV.U32 R3, RZ, RZ, R25 ;  /* 0x000000ffff037224 */ /* 0x000fe200078e0019 */
[----:B------:R-:W-:-:S07]  /*0d90*/  MOV R10, 0xdb0 ;  /* 0x00000db0000a7802 */ /* 0x000fce0000000f00 */
[----:B-----5:R-:W-:Y:S05]  /*0da0*/  CALL.REL.NOINC `($__internal_0_$__cuda_sm3x_div_rn_noftz_f32_slowpath) ;  /* 0x0000000000c87944 */ /* 0x020fea0003c00000 */
.L_x_13:
[----:B------:R-:W-:Y:S01]  /*0db0*/  HFMA2 R3, -RZ, RZ, 0.9189453125, 16608 ;  /* 0x3b5a740eff037431 */ /* 0x000fe200000001ff */
[----:B-----5:R-:W0:Y:S08]  /*0dc0*/  FCHK P0, R24, 300 ;  /* 0x4396000018007902 */ /* 0x020e300000000000 */
[----:B------:R1:W2:Y:S01]  /*0dd0*/  F2I.TRUNC.NTZ R22, R0 ;  /* 0x0000000000167305 */ /* 0x0002a2000020f100 */
[----:B------:R-:W-:-:S04]  /*0de0*/  FFMA R10, R3, -R2, 1 ;  /* 0x3f800000030a7423 */ /* 0x000fc80000000802 */
[----:B------:R-:W-:-:S04]  /*0df0*/  FFMA R3, R10, R3, 0.0033333334140479564667 ;  /* 0x3b5a740e0a037423 */ /* 0x000fc80000000003 */
[----:B------:R-:W-:-:S04]  /*0e00*/  FFMA R11, R3, R24, RZ ;  /* 0x00000018030b7223 */ /* 0x000fc800000000ff */
[----:B------:R-:W-:-:S04]  /*0e10*/  FFMA R10, R11, -300, R24 ;  /* 0xc39600000b0a7823 */ /* 0x000fc80000000018 */
[----:B------:R-:W-:Y:S01]  /*0e20*/  FFMA R21, R3, R10, R11 ;  /* 0x0000000a03157223 */ /* 0x000fe2000000000b */
[----:B012---:R-:W-:Y:S06]  /*0e30*/  @!P0 BRA `(.L_x_14) ;  /* 0x0000000000108947 */ /* 0x007fec0003800000 */
[----:B------:R-:W-:Y:S02]  /*0e40*/  MOV R3, R24 ;  /* 0x0000001800037202 */ /* 0x000fe40000000f00 */
[----:B------:R-:W-:-:S07]  /*0e50*/  MOV R10, 0xe70 ;  /* 0x00000e70000a7802 */ /* 0x000fce0000000f00 */
[----:B------:R-:W-:Y:S05]  /*0e60*/  CALL.REL.NOINC `($__internal_0_$__cuda_sm3x_div_rn_noftz_f32_slowpath) ;  /* 0x0000000000987944 */ /* 0x000fea0003c00000 */
[----:B------:R-:W-:-:S07]  /*0e70*/  IMAD.MOV.U32 R21, RZ, RZ, R0 ;  /* 0x000000ffff157224 */ /* 0x000fce00078e0000 */
.L_x_14:
[----:B------:R-:W-:Y:S01]  /*0e80*/  MOV R3, 0x3b5a740e ;  /* 0x3b5a740e00037802 */ /* 0x000fe20000000f00 */
[----:B------:R-:W0:Y:S04]  /*0e90*/  FCHK P0, R23, 300 ;  /* 0x4396000017007902 */ /* 0x000e280000000000 */
[----:B------:R-:W-:-:S04]  /*0ea0*/  FFMA R0, R3, -R2, 1 ;  /* 0x3f80000003007423 */ /* 0x000fc80000000802 */
[----:B------:R-:W1:Y:S01]  /*0eb0*/  F2I.TRUNC.NTZ R21, R21 ;  /* 0x0000001500157305 */ /* 0x000e62000020f100 */
[----:B------:R-:W-:-:S04]  /*0ec0*/  FFMA R0, R0, R3, 0.0033333334140479564667 ;  /* 0x3b5a740e00007423 */ /* 0x000fc80000000003 */
[----:B------:R-:W-:-:S04]  /*0ed0*/  FFMA R10, R0, R23, RZ ;  /* 0x00000017000a7223 */ /* 0x000fc800000000ff */
[----:B------:R-:W-:-:S04]  /*0ee0*/  FFMA R3, R10, -300, R23 ;  /* 0xc39600000a037823 */ /* 0x000fc80000000017 */
[----:B------:R-:W-:Y:S01]  /*0ef0*/  FFMA R0, R0, R3, R10 ;  /* 0x0000000300007223 */ /* 0x000fe2000000000a */
[----:B0-----:R-:W-:Y:S06]  /*0f00*/  @!P0 BRA `(.L_x_15) ;  /* 0x00000000000c8947 */ /* 0x001fec0003800000 */
[----:B------:R-:W-:Y:S02]  /*0f10*/  MOV R3, R23 ;  /* 0x0000001700037202 */ /* 0x000fe40000000f00 */
[----:B------:R-:W-:-:S07]  /*0f20*/  MOV R10, 0xf40 ;  /* 0x00000f40000a7802 */ /* 0x000fce0000000f00 */
[----:B-1----:R-:W-:Y:S05]  /*0f30*/  CALL.REL.NOINC `($__internal_0_$__cuda_sm3x_div_rn_noftz_f32_slowpath) ;  /* 0x0000000000647944 */ /* 0x002fea0003c00000 */
.L_x_15:
[----:B------:R-:W0:Y:S01]  /*0f40*/  F2I.TRUNC.NTZ R0, R0 ;  /* 0x0000000000007305 */ /* 0x000e22000020f100 */
[----:B-1----:R-:W-:-:S04]  /*0f50*/  ISETP.NE.AND P0, PT, R8, R21, PT ;  /* 0x000000150800720c */ /* 0x002fc80003f05270 */
[----:B------:R-:W-:-:S04]  /*0f60*/  ISETP.NE.OR P0, PT, R9, R22, P0 ;  /* 0x000000160900720c */ /* 0x000fc80000705670 */
[----:B0-----:R-:W-:-:S13]  /*0f70*/  ISETP.NE.OR P0, PT, R7, R0, P0 ;  /* 0x000000000700720c */ /* 0x001fda0000705670 */
[----:B------:R-:W-:Y:S05]  /*0f80*/  @P0 BRA `(.L_x_16) ;  /* 0x0000000000300947 */ /* 0x000fea0003800000 */
[----:B------:R-:W2:Y:S04]  /*0f90*/  LDG.E R21, desc[UR4][R12.64+0x64] ;  /* 0x000064040c157981 */ /* 0x000ea8000c1e1900 */
[----:B------:R-:W3:Y:S04]  /*0fa0*/  LDG.E R19, desc[UR4][R12.64+0x68] ;  /* 0x000068040c137981 */ /* 0x000ee8000c1e1900 */
[----:B------:R-:W4:Y:S01]  /*0fb0*/  LDG.E R11, desc[UR4][R12.64+0x6c] ;  /* 0x00006c040c0b7981 */ /* 0x000f22000c1e1900 */
[----:B------:R-:W-:-:S04]  /*0fc0*/  IMAD.WIDE R2, R5, 0x1c, R16 ;  /* 0x0000001c05027825 */ /* 0x000fc800078e0210 */
[----:B------:R-:W-:Y:S01]  /*0fd0*/  VIADD R5, R5, 0x1 ;  /* 0x0000000105057836 */ /* 0x000fe20000000000 */
[----:B------:R0:W-:Y:S04]  /*0fe0*/  STG.E desc[UR4][R2.64], R26 ;  /* 0x0000001a02007986 */ /* 0x0001e8000c101904 */
[----:B------:R0:W-:Y:S04]  /*0ff0*/  STG.E desc[UR4][R2.64+0x4], R25 ;  /* 0x0000041902007986 */ /* 0x0001e8000c101904 */
[----:B------:R0:W-:Y:S04]  /*1000*/  STG.E desc[UR4][R2.64+0x8], R24 ;  /* 0x0000081802007986 */ /* 0x0001e8000c101904 */
[----:B------:R0:W-:Y:S04]  /*1010*/  STG.E desc[UR4][R2.64+0xc], R23 ;  /* 0x00000c1702007986 */ /* 0x0001e8000c101904 */
[----:B--2---:R0:W-:Y:S04]  /*1020*/  STG.E desc[UR4][R2.64+0x10], R21 ;  /* 0x0000101502007986 */ /* 0x0041e8000c101904 */
[----:B---3--:R0:W-:Y:S04]  /*1030*/  STG.E desc[UR4][R2.64+0x14], R19 ;  /* 0x0000141302007986 */ /* 0x0081e8000c101904 */
[----:B----4-:R0:W-:Y:S02]  /*1040*/  STG.E desc[UR4][R2.64+0x18], R11 ;  /* 0x0000180b02007986 */ /* 0x0101e4000c101904 */
.L_x_16:
[----:B------:R-:W-:-:S04]  /*1050*/  IADD3 R4, PT, PT, R4, 0x4, RZ ;  /* 0x0000000404047810 */ /* 0x000fc80007ffe0ff */
[----:B------:R-:W-:-:S13]  /*1060*/  ISETP.NE.AND P0, PT, R4, 0x80, PT ;  /* 0x000000800400780c */ /* 0x000fda0003f05270 */
[----:B------:R-:W-:Y:S05]  /*1070*/  @P0 BRA `(.L_x_17) ;  /* 0xfffffff0003c0947 */ /* 0x000fea000383ffff */
.L_x_0:
[----:B------:R-:W-:Y:S05]  /*1080*/  @P2 BRA `(.L_x_18) ;  /* 0xfffffff000242947 */ /* 0x000fea000383ffff */
[----:B------:R-:W-:Y:S01]  /*1090*/  IMAD.WIDE R16, R5, 0x1c, R16 ;  /* 0x0000001c05107825 */ /* 0x000fe200078e0210 */
[----:B0-----:R-:W-:-:S05]  /*10a0*/  MOV R3, 0xffffffff ;  /* 0xffffffff00037802 */ /* 0x001fca0000000f00 */
[----:B------:R-:W-:Y:S01]  /*10b0*/  STG.E desc[UR4][R16.64], R3 ;  /* 0x0000000310007986 */ /* 0x000fe2000c101904 */
[----:B------:R-:W-:Y:S05]  /*10c0*/  EXIT ;  /* 0x000000000000794d */ /* 0x000fea0003800000 */
        .weak           $__internal_0_$__cuda_sm3x_div_rn_noftz_f32_slowpath
        .type           $__internal_0_$__cuda_sm3x_div_rn_noftz_f32_slowpath,@function
        .size           $__internal_0_$__cuda_sm3x_div_rn_noftz_f32_slowpath,(.L_x_95 - $__internal_0_$__cuda_sm3x_div_rn_noftz_f32_slowpath)
$__internal_0_$__cuda_sm3x_div_rn_noftz_f32_slowpath:
[----:B------:R-:W-:Y:S02]  /*10d0*/  SHF.R.U32.HI R11, RZ, 0x17, R2 ;  /* 0x00000017ff0b7819 */ /* 0x000fe40000011602 */
[----:B------:R-:W-:Y:S02]  /*10e0*/  SHF.R.U32.HI R18, RZ, 0x17, R3 ;  /* 0x00000017ff127819 */ /* 0x000fe40000011603 */
[----:B------:R-:W-:Y:S02]  /*10f0*/  LOP3.LUT R11, R11, 0xff, RZ, 0xc0, !PT ;  /* 0x000000ff0b0b7812 */ /* 0x000fe400078ec0ff */
[----:B------:R-:W-:-:S03]  /*1100*/  LOP3.LUT R18, R18, 0xff, RZ, 0xc0, !PT ;  /* 0x000000ff12127812 */ /* 0x000fc600078ec0ff */
[----:B------:R-:W-:Y:S01]  /*1110*/  VIADD R19, R11, 0xffffffff ;  /* 0xffffffff0b137836 */ /* 0x000fe20000000000 */
[----:B------:R-:W-:-:S04]  /*1120*/  IADD3 R0, PT, PT, R18, -0x1, RZ ;  /* 0xffffffff12007810 */ /* 0x000fc80007ffe0ff */
[----:B------:R-:W-:Y:S01]  /*1130*/  ISETP.GT.U32.AND P0, PT, R19, 0xfd, PT ;  /* 0x000000fd1300780c */ /* 0x000fe20003f04070 */
[----:B------:R-:W-:-:S03]  /*1140*/  HFMA2 R19, -RZ, RZ, 3.79296875, 0 ;  /* 0x43960000ff137431 */ /* 0x000fc600000001ff */
[----:B------:R-:W-:-:S13]  /*1150*/  ISETP.GT.U32.OR P0, PT, R0, 0xfd, P0 ;  /* 0x000000fd0000780c */ /* 0x000fda0000704470 */
[----:B------:R-:W-:Y:S01]  /*1160*/  @!P0 IMAD.MOV.U32 R20, RZ, RZ, RZ ;  /* 0x000000ffff148224 */ /* 0x000fe200078e00ff */
[----:B------:R-:W-:Y:S06]  /*1170*/  @!P0 BRA `(.L_x_19) ;  /* 0x0000000000688947 */ /* 0x000fec0003800000 */
[----:B------:R-:W-:Y:S02]  /*1180*/  MOV R0, 0x43960000 ;  /* 0x4396000000007802 */ /* 0x000fe40000000f00 */
[----:B------:R-:W-:Y:S02]  /*1190*/  FSETP.GTU.FTZ.AND P0, PT, |R3|, +INF , PT ;  /* 0x7f8000000300780b */ /* 0x000fe40003f1c200 */
[----:B------:R-:W-:-:S04]  /*11a0*/  FSETP.GTU.FTZ.AND P1, PT, |R0|, +INF , PT ;  /* 0x7f8000000000780b */ /* 0x000fc80003f3c200 */
[----:B------:R-:W-:-:S13]  /*11b0*/  PLOP3.LUT P0, PT, P0, P1, PT, 0xf8, 0x8f ;  /* 0x00000000008f781c */ /* 0x000fda0000703f70 */
[----:B------:R-:W-:Y:S05]  /*11c0*/  @P0 BRA `(.L_x_20) ;  /* 0x0000000400500947 */ /* 0x000fea0003800000 */
[----:B------:R-:W-:-:S13]  /*11d0*/  LOP3.LUT P0, RZ, R19, 0x7fffffff, R3, 0xc8, !PT ;  /* 0x7fffffff13ff7812 */ /* 0x000fda000780c803 */
[----:B------:R-:W-:Y:S05]  /*11e0*/  @!P0 BRA `(.L_x_21) ;  /* 0x0000000400408947 */ /* 0x000fea0003800000 */
[C---:B------:R-:W-:Y:S02]  /*11f0*/  FSETP.NEU.FTZ.AND P3, PT, |R3|.reuse, +INF , PT ;  /* 0x7f8000000300780b */ /* 0x040fe40003f7d200 */
[----:B------:R-:W-:Y:S02]  /*1200*/  FSETP.NEU.FTZ.AND P1, PT, |R0|, +INF , PT ;  /* 0x7f8000000000780b */ /* 0x000fe40003f3d200 */
[----:B------:R-:W-:-:S11]  /*1210*/  FSETP.NEU.FTZ.AND P0, PT, |R3|, +INF , PT ;  /* 0x7f8000000300780b */ /* 0x000fd60003f1d200 */
[----:B------:R-:W-:Y:S05]  /*1220*/  @!P1 BRA !P3, `(.L_x_21) ;  /* 0x0000000400309947 */ /* 0x000fea0005800000 */
[----:B------:R-:W-:-:S04]  /*1230*/  LOP3.LUT P3, RZ, R3, 0x7fffffff, RZ, 0xc0, !PT ;  /* 0x7fffffff03ff7812 */ /* 0x000fc8000786c0ff */
[----:B------:R-:W-:-:S13]  /*1240*/  PLOP3.LUT P1, PT, P1, P3, PT, 0x2f, 0xf2 ;  /* 0x0000000000f2781c */ /* 0x000fda0000f26577 */
[----:B------:R-:W-:Y:S05]  /*1250*/  @P1 BRA `(.L_x_22) ;  /* 0x00000004001c1947 */ /* 0x000fea0003800000 */
[----:B------:R-:W-:-:S04]  /*1260*/  LOP3.LUT P1, RZ, R19, 0x7fffffff, RZ, 0xc0, !PT ;  /* 0x7fffffff13ff7812 */ /* 0x000fc8000782c0ff */
[----:B------:R-:W-:-:S13]  /*1270*/  PLOP3.LUT P0, PT, P0, P1, PT, 0x2f, 0xf2 ;  /* 0x0000000000f2781c */ /* 0x000fda0000702577 */
[----:B------:R-:W-:Y:S05]  /*1280*/  @P0 BRA `(.L_x_23) ;  /* 0x0000000400040947 */ /* 0x000fea0003800000 */
[----:B------:R-:W-:-:S04]  /*1290*/  IADD3 R20, PT, PT, R18, -0x1, RZ ;  /* 0xffffffff12147810 */ /* 0x000fc80007ffe0ff */
[----:B------:R-:W-:Y:S01]  /*12a0*/  ISETP.GE.AND P0, PT, R20, RZ, PT ;  /* 0x000000ff1400720c */ /* 0x000fe20003f06270 */
[----:B------:R-:W-:-:S05]  /*12b0*/  VIADD R20, R11, 0xffffffff ;  /* 0xffffffff0b147836 */ /* 0x000fca0000000000 */
[----:B------:R-:W-:-:S07]  /*12c0*/  ISETP.GE.AND P1, PT, R20, RZ, PT ;  /* 0x000000ff1400720c */ /* 0x000fce0003f26270 */
[----:B------:R-:W-:Y:S01]  /*12d0*/  @P0 MOV R20, RZ ;  /* 0x000000ff00140202 */ /* 0x000fe20000000f00 */
[----:B------:R-:W-:Y:S01]  /*12e0*/  @!P0 FFMA R3, R3, 1.84467440737095516160e+19, RZ ;  /* 0x5f80000003038823 */ /* 0x000fe200000000ff */
[----:B------:R-:W-:-:S04]  /*12f0*/  @!P0 MOV R20, 0xffffffc0 ;  /* 0xffffffc000148802 */ /* 0x000fc80000000f00 */
[----:B------:R-:W-:Y:S01]  /*1300*/  @!P1 FFMA R19, R0, 1.84467440737095516160e+19, RZ ;  /* 0x5f80000000139823 */ /* 0x000fe200000000ff */
[----:B------:R-:W-:-:S07]  /*1310*/  @!P1 VIADD R20, R20, 0x40 ;  /* 0x0000004014149836 */ /* 0x000fce0000000000 */
.L_x_19:
[----:B------:R-:W-:Y:S02]  /*1320*/  LEA R0, R11, 0xc0800000, 0x17 ;  /* 0xc08000000b007811 */ /* 0x000fe400078eb8ff */
[----:B------:R-:W-:Y:S02]  /*1330*/  IADD3 R18, PT, PT, R18, -0x7f, RZ ;  /* 0xffffff8112127810 */ /* 0x000fe40007ffe0ff */
[----:B------:R-:W-:Y:S02]  /*1340*/  IADD3 R29, PT, PT, -R0, R19, RZ ;  /* 0x00000013001d7210 */ /* 0x000fe40007ffe1ff */
[C---:B------:R-:W-:Y:S01]  /*1350*/  IADD3 R27, PT, PT, R18.reuse, 0x7f, -R11 ;  /* 0x0000007f121b7810 */ /* 0x040fe20007ffe80b */
[----:B------:R-:W-:Y:S01]  /*1360*/  IMAD R3, R18, -0x800000, R3 ;  /* 0xff80000012037824 */ /* 0x000fe200078e0203 */
[----:B------:R-:W0:Y:S01]  /*1370*/  MUFU.RCP R19, R29 ;  /* 0x0000001d00137308 */ /* 0x000e220000001000 */
[----:B------:R-:W-:Y:S02]  /*1380*/  FADD.FTZ R28, -R29, -RZ ;  /* 0x800000ff1d1c7221 */ /* 0x000fe40000010100 */
[----:B------:R-:W-:-:S02]  /*1390*/  IMAD.IADD R27, R27, 0x1, R20 ;  /* 0x000000011b1b7824 */ /* 0x000fc400078e0214 */
[----:B0-----:R-:W-:-:S04]  /*13a0*/  FFMA R0, R19, R28, 1 ;  /* 0x3f80000013007423 */ /* 0x001fc8000000001c */
[----:B------:R-:W-:-:S04]  /*13b0*/  FFMA R0, R19, R0, R19 ;  /* 0x0000000013007223 */ /* 0x000fc80000000013 */
[----:B------:R-:W-:-:S04]  /*13c0*/  FFMA R19, R3, R0, RZ ;  /* 0x0000000003137223 */ /* 0x000fc800000000ff */
[----:B------:R-:W-:-:S04]  /*13d0*/  FFMA R11, R28, R19, R3 ;  /* 0x000000131c0b7223 */ /* 0x000fc80000000003 */
[----:B------:R-:W-:-:S04]  /*13e0*/  FFMA R11, R0, R11, R19 ;  /* 0x0000000b000b7223 */ /* 0x000fc80000000013 */
[----:B------:R-:W-:-:S04]  /*13f0*/  FFMA R3, R28, R11, R3 ;  /* 0x0000000b1c037223 */ /* 0x000fc80000000003 */
[----:B------:R-:W-:-:S05]  /*1400*/  FFMA R18, R0, R3, R11 ;  /* 0x0000000300127223 */ /* 0x000fca000000000b */
[----:B------:R-:W-:-:S04]  /*1410*/  SHF.R.U32.HI R20, RZ, 0x17, R18 ;  /* 0x00000017ff147819 */ /* 0x000fc80000011612 */
[----:B------:R-:W-:-:S04]  /*1420*/  LOP3.LUT R20, R20, 0xff, RZ, 0xc0, !PT ;  /* 0x000000ff14147812 */ /* 0x000fc800078ec0ff */
[----:B------:R-:W-:-:S04]  /*1430*/  IADD3 R19, PT, PT, R20, R27, RZ ;  /* 0x0000001b14137210 */ /* 0x000fc80007ffe0ff */
[----:B------:R-:W-:-:S04]  /*1440*/  IADD3 R20, PT, PT, R19, -0x1, RZ ;  /* 0xffffffff13147810 */ /* 0x000fc80007ffe0ff */
[----:B------:R-:W-:-:S13]  /*1450*/  ISETP.GE.U32.AND P0, PT, R20, 0xfe, PT ;  /* 0x000000fe1400780c */ /* 0x000fda0003f06070 */
[----:B------:R-:W-:Y:S05]  /*1460*/  @!P0 BRA `(.L_x_24) ;  /* 0x0000000000808947 */ /* 0x000fea0003800000 */
[----:B------:R-:W-:-:S13]  /*1470*/  ISETP.GT.AND P0, PT, R19, 0xfe, PT ;  /* 0x000000fe1300780c */ /* 0x000fda0003f04270 */
[----:B------:R-:W-:Y:S05]  /*1480*/  @P0 BRA `(.L_x_25) ;  /* 0x00000000006c0947 */ /* 0x000fea0003800000 */
[----:B------:R-:W-:-:S13]  /*1490*/  ISETP.GE.AND P0, PT, R19, 0x1, PT ;  /* 0x000000011300780c */ /* 0x000fda0003f06270 */
[----:B------:R-:W-:Y:S05]  /*14a0*/  @P0 BRA `(.L_x_26) ;  /* 0x0000000000740947 */ /* 0x000fea0003800000 */
[----:B------:R-:W-:Y:S02]  /*14b0*/  ISETP.GE.AND P0, PT, R19, -0x18, PT ;  /* 0xffffffe81300780c */ /* 0x000fe40003f06270 */
[----:B------:R-:W-:-:S11]  /*14c0*/  LOP3.LUT R18, R18, 0x80000000, RZ, 0xc0, !PT ;  /* 0x8000000012127812 */ /* 0x000fd600078ec0ff */
[----:B------:R-:W-:Y:S05]  /*14d0*/  @!P0 BRA `(.L_x_26) ;  /* 0x0000000000688947 */ /* 0x000fea0003800000 */
[CCC-:B------:R-:W-:Y:S01]  /*14e0*/  FFMA.RZ R20, R0.reuse, R3.reuse, R11.reuse ;  /* 0x0000000300147223 */ /* 0x1c0fe2000000c00b */
[CCC-:B------:R-:W-:Y:S01]  /*14f0*/  FFMA.RP R27, R0.reuse, R3.reuse, R11.reuse ;  /* 0x00000003001b7223 */ /* 0x1c0fe2000000800b */
[----:B------:R-:W-:Y:S01]  /*1500*/  FFMA.RM R0, R0, R3, R11 ;  /* 0x0000000300007223 */ /* 0x000fe2000000400b */
[C---:B------:R-:W-:Y:S01]  /*1510*/  VIADD R3, R19.reuse, 0x20 ;  /* 0x0000002013037836 */ /* 0x040fe20000000000 */
[C---:B------:R-:W-:Y:S02]  /*1520*/  ISETP.NE.AND P3, PT, R19.reuse, RZ, PT ;  /* 0x000000ff1300720c */ /* 0x040fe40003f65270 */
[----:B------:R-:W-:Y:S02]  /*1530*/  LOP3.LUT R20, R20, 0x7fffff, RZ, 0xc0, !PT ;  /* 0x007fffff14147812 */ /* 0x000fe400078ec0ff */
[----:B------:R-:W-:Y:S02]  /*1540*/  ISETP.NE.AND P1, PT, R19, RZ, PT ;  /* 0x000000ff1300720c */ /* 0x000fe40003f25270 */
[----:B------:R-:W-:-:S02]  /*1550*/  LOP3.LUT R20, R20, 0x800000, RZ, 0xfc, !PT ;  /* 0x0080000014147812 */ /* 0x000fc400078efcff */
[----:B------:R-:W-:Y:S02]  /*1560*/  IADD3 R19, PT, PT, -R19, RZ, RZ ;  /* 0x000000ff13137210 */ /* 0x000fe40007ffe1ff */
[----:B------:R-:W-:Y:S02]  /*1570*/  SHF.L.U32 R3, R20, R3, RZ ;  /* 0x0000000314037219 */ /* 0x000fe400000006ff */
[----:B------:R-:W-:Y:S02]  /*1580*/  FSETP.NEU.FTZ.AND P0, PT, R27, R0, PT ;  /* 0x000000001b00720b */ /* 0x000fe40003f1d000 */
[----:B------:R-:W-:Y:S02]  /*1590*/  SEL R11, R19, RZ, P3 ;  /* 0x000000ff130b7207 */ /* 0x000fe40001800000 */
[----:B------:R-:W-:Y:S02]  /*15a0*/  ISETP.NE.AND P1, PT, R3, RZ, P1 ;  /* 0x000000ff0300720c */ /* 0x000fe40000f25270 */
[----:B------:R-:W-:-:S02]  /*15b0*/  SHF.R.U32.HI R11, RZ, R11, R20 ;  /* 0x0000000bff0b7219 */ /* 0x000fc40000011614 */
[----:B------:R-:W-:Y:S02]  /*15c0*/  PLOP3.LUT P0, PT, P0, P1, PT, 0xf8, 0x8f ;  /* 0x00000000008f781c */ /* 0x000fe40000703f70 */
[----:B------:R-:W-:Y:S02]  /*15d0*/  SHF.R.U32.HI R3, RZ, 0x1, R11 ;  /* 0x00000001ff037819 */ /* 0x000fe4000001160b */
[----:B------:R-:W-:-:S04]  /*15e0*/  SEL R0, RZ, 0x1, !P0 ;  /* 0x00000001ff007807 */ /* 0x000fc80004000000 */
[----:B------:R-:W-:-:S04]  /*15f0*/  LOP3.LUT R0, R0, 0x1, R3, 0xf8, !PT ;  /* 0x0000000100007812 */ /* 0x000fc800078ef803 */
[----:B------:R-:W-:-:S04]  /*1600*/  LOP3.LUT R0, R0, R11, RZ, 0xc0, !PT ;  /* 0x0000000b00007212 */ /* 0x000fc800078ec0ff */
[----:B------:R-:W-:-:S04]  /*1610*/  IADD3 R3, PT, PT, R3, R0, RZ ;  /* 0x0000000003037210 */ /* 0x000fc80007ffe0ff */
[----:B------:R-:W-:Y:S01]  /*1620*/  LOP3.LUT R18, R3, R18, RZ, 0xfc, !PT ;  /* 0x0000001203127212 */ /* 0x000fe200078efcff */
[----:B------:R-:W-:Y:S06]  /*1630*/  BRA `(.L_x_26) ;  /* 0x0000000000107947 */ /* 0x000fec0003800000 */
.L_x_25:
[----:B------:R-:W-:-:S04]  /*1640*/  LOP3.LUT R18, R18, 0x80000000, RZ, 0xc0, !PT ;  /* 0x8000000012127812 */ /* 0x000fc800078ec0ff */
[----:B------:R-:W-:Y:S01]  /*1650*/  LOP3.LUT R18, R18, 0x7f800000, RZ, 0xfc, !PT ;  /* 0x7f80000012127812 */ /* 0x000fe200078efcff */
[----:B------:R-:W-:Y:S06]  /*1660*/  BRA `(.L_x_26) ;  /* 0x0000000000047947 */ /* 0x000fec0003800000 */
.L_x_24:
[----:B------:R-:W-:-:S07]  /*1670*/  IMAD R18, R27, 0x800000, R18 ;  /* 0x008000001b127824 */ /* 0x000fce00078e0212 */
.L_x_26:
[----:B------:R-:W-:Y:S01]  /*1680*/  MOV R0, R18 ;  /* 0x0000001200007202 */ /* 0x000fe20000000f00 */
[----:B------:R-:W-:Y:S06]  /*1690*/  BRA `(.L_x_27) ;  /* 0x0000000000207947 */ /* 0x000fec0003800000 */
.L_x_23:
[----:B------:R-:W-:-:S04]  /*16a0*/  LOP3.LUT R3, R19, 0x80000000, R3, 0x48, !PT ;  /* 0x8000000013037812 */ /* 0x000fc800078e4803 */
[----:B------:R-:W-:Y:S01]  /*16b0*/  LOP3.LUT R0, R3, 0x7f800000, RZ, 0xfc, !PT ;  /* 0x7f80000003007812 */ /* 0x000fe200078efcff */
[----:B------:R-:W-:Y:S06]  /*16c0*/  BRA `(.L_x_27) ;  /* 0x0000000000147947 */ /* 0x000fec0003800000 */
.L_x_22:
[----:B------:R-:W-:Y:S01]  /*16d0*/  LOP3.LUT R0, R19, 0x80000000, R3, 0x48, !PT ;  /* 0x8000000013007812 */ /* 0x000fe200078e4803 */
[----:B------:R-:W-:Y:S06]  /*16e0*/  BRA `(.L_x_27) ;  /* 0x00000000000c7947 */ /* 0x000fec0003800000 */
.L_x_21:
[----:B------:R-:W0:Y:S01]  /*16f0*/  MUFU.RSQ R0, -QNAN ;  /* 0xffc0000000007908 */ /* 0x000e220000001400 */
[----:B------:R-:W-:Y:S05]  /*1700*/  BRA `(.L_x_27) ;  /* 0x0000000000047947 */ /* 0x000fea0003800000 */
.L_x_20:
[----:B------:R-:W-:-:S07]  /*1710*/  FADD.FTZ R0, R3, R0 ;  /* 0x0000000003007221 */ /* 0x000fce0000010000 */
.L_x_27:
[----:B------:R-:W-:-:S04]  /*1720*/  HFMA2 R11, -RZ, RZ, 0, 0 ;  /* 0x00000000ff0b7431 */ /* 0x000fc800000001ff */
[----:B0-----:R-:W-:Y:S05]  /*1730*/  RET.REL.NODEC R10 `(_Z13motion_updateP4CellS0_) ;  /* 0xffffffe80a307950 */ /* 0x001fea0003c3ffff */
.L_x_28:
[----:B------:R-:W-:-:S00]  /*1740*/  BRA `(.L_x_28) ;  /* 0xfffffffc00fc7947 */ /* 0x000fc0000383ffff */
[----:B------:R-:W-:-:S00]  /*1750*/  NOP ;  /* 0x0000000000007918 */ /* 0x000fc00000000000 */
        /* <DEDUP_REMOVED lines=10> */
.L_x_95:


//--------------------- .text._Z15particle_updateP4CellPf --------------------------
	.section	.text._Z15particle_updateP4CellPf,"ax",@progbits
	.align	128
        .global         _Z15particle_updateP4CellPf
        .type           _Z15particle_updateP4CellPf,@function
        .size           _Z15particle_updateP4CellPf,(.L_x_98 - _Z15particle_updateP4CellPf)
        .other          _Z15particle_updateP4CellPf,@"STO_CUDA_ENTRY STV_DEFAULT"
_Z15particle_updateP4CellPf:
.text._Z15particle_updateP4CellPf:
[----:B------:R-:W-:Y:S01]  /*0000*/  LDC R1, c[0x0][0x37c] ;  /* 0x0000df00ff017b82 */ /* 0x000fe20000000800 */
[----:B------:R-:W0:Y:S07]  /*0010*/  S2R R5, SR_CTAID.X ;  /* 0x0000000000057919 */ /* 0x000e2e0000002500 */
[----:B------:R-:W0:Y:S01]  /*0020*/  LDC.64 R2, c[0x0][0x380] ;  /* 0x0000e000ff027b82 */ /* 0x000e220000000a00 */
[----:B------:R-:W1:Y:S01]  /*0030*/  LDCU.64 UR4, c[0x0][0x358] ;  /* 0x00006b00ff0477ac */ /* 0x000e620008000a00 */
[----:B------:R-:W2:Y:S01]  /*0040*/  S2R R7, SR_TID.X ;  /* 0x0000000000077919 */ /* 0x000ea20000002100 */
[----:B0-----:R-:W-:-:S04]  /*0050*/  IMAD.WIDE.U32 R2, R5, 0xe00, R2 ;  /* 0x00000e0005027825 */ /* 0x001fc800078e0002 */
[----:B--2---:R-:W-:-:S05]  /*0060*/  IMAD.WIDE.U32 R2, R7, 0x1c, R2 ;  /* 0x0000001c07027825 */ /* 0x004fca00078e0002 */
[----:B-1----:R-:W2:Y:S02]  /*0070*/  LDG.E R0, desc[UR4][R2.64] ;  /* 0x0000000402007981 */ /* 0x002ea4000c1e1900 */
[----:B--2---:R-:W-:-:S13]  /*0080*/  ISETP.NE.AND P0, PT, R0, -0x1, PT ;  /* 0xffffffff0000780c */ /* 0x004fda0003f05270 */
[----:B------:R-:W-:Y:S05]  /*0090*/  @!P0 EXIT ;  /* 0x000000000000894d */ /* 0x000fea0003800000 */
[----:B------:R-:W0:Y:S01]  /*00a0*/  LDC.64 R4, c[0x0][0x388] ;  /* 0x0000e200ff047b82 */ /* 0x000e220000000a00 */
[----:B------:R-:W-:Y:S01]  /*00b0*/  IMAD R7, R0, 0x3, RZ ;  /* 0x0000000300077824 */ /* 0x000fe200078e02ff */
[----:B------:R-:W2:Y:S04]  /*00c0*/  LDG.E R9, desc[UR4][R2.64+0x14] ;  /* 0x0000140402097981 */ /* 0x000ea8000c1e1900 */
[----:B------:R-:W3:Y:S04]  /*00d0*/  LDG.E R12, desc[UR4][R2.64+0x4] ;  /* 0x00000404020c7981 */ /* 0x000ee8000c1e1900 */
[----:B------:R-:W4:Y:S04]  /*00e0*/  LDG.E R14, desc[UR4][R2.64+0x8] ;  /* 0x00000804020e7981 */ /* 0x000f28000c1e1900 */
[----:B------:R-:W5:Y:S01]  /*00f0*/  LDG.E R16, desc[UR4][R2.64+0xc] ;  /* 0x00000c0402107981 */ /* 0x000f62000c1e1900 */
[----:B0-----:R-:W-:-:S03]  /*0100*/  IMAD.WIDE R4, R7, 0x4, R4 ;  /* 0x0000000407047825 */ /* 0x001fc600078e0204 */
[----:B------:R-:W2:Y:S04]  /*0110*/  LDG.E R7, desc[UR4][R2.64+0x10] ;  /* 0x0000100402077981 */ /* 0x000ea8000c1e1900 */
[----:B------:R-:W2:Y:S02]  /*0120*/  LDG.E R6, desc[UR4][R4.64] ;  /* 0x0000000404067981 */ /* 0x000ea4000c1e1900 */
[----:B--2---:R-:W-:-:S05]  /*0130*/  FADD R7, R6, R7 ;  /* 0x0000000706077221 */ /* 0x004fca0000000000 */
[----:B------:R-:W-:Y:S04]  /*0140*/  STG.E desc[UR4][R2.64+0x10], R7 ;  /* 0x0000100702007986 */ /* 0x000fe8000c101904 */
[----:B------:R-:W2:Y:S02]  /*0150*/  LDG.E R6, desc[UR4][R4.64+0x4] ;  /* 0x0000040404067981 */ /* 0x000ea4000c1e1900 */
[----:B--2---:R-:W-:Y:S02]  /*0160*/  FADD R13, R6, R9 ;  /* 0x00000009060d7221 */ /* 0x004fe40000000000 */
[----:B------:R-:W2:Y:S04]  /*0170*/  LDG.E R6, desc[UR4][R2.64+0x18] ;  /* 0x0000180402067981 */ /* 0x000ea8000c1e1900 */
[----:B------:R0:W-:Y:S04]  /*0180*/  STG.E desc[UR4][R2.64+0x14], R13 ;  /* 0x0000140d02007986 */ /* 0x0001e8000c101904 */
[----:B------:R-:W2:Y:S01]  /*0190*/  LDG.E R9, desc[UR4][R4.64+0x8] ;  /* 0x0000080404097981 */ /* 0x000ea2000c1e1900 */
[----:B---3--:R-:W-:Y:S01]  /*01a0*/  FADD R10, R7, R12 ;  /* 0x0000000c070a7221 */ /* 0x008fe20000000000 */
[----:B----4-:R-:W-:Y:S01]  /*01b0*/  FADD R11, R13, R14 ;  /* 0x0000000e0d0b7221 */ /* 0x010fe20000000000 */
[----:B------:R-:W-:-:S03]  /*01c0*/  FSETP.GEU.AND P3, PT, R12, -R7, PT ;  /* 0x800000070c00720b */ /* 0x000fc60003f6e000 */
[----:B------:R-:W-:Y:S02]  /*01d0*/  FSETP.GT.AND P0, PT, R10, 300, PT ;  /* 0x439600000a00780b */ /* 0x000fe40003f04000 */
[----:B------:R-:W-:Y:S02]  /*01e0*/  FSETP.GT.AND P1, PT, R11, 300, PT ;  /* 0x439600000b00780b */ /* 0x000fe40003f24000 */
[----:B------:R-:W-:Y:S02]  /*01f0*/  FSETP.GEU.AND P4, PT, R14, -R13, PT ;  /* 0x8000000d0e00720b */ /* 0x000fe40003f8e000 */
[----:B0-----:R-:W-:Y:S01]  /*0200*/  SEL R13, RZ, 0xfffffed4, !P0 ;  /* 0xfffffed4ff0d7807 */ /* 0x001fe20004000000 */
[----:B------:R-:W-:Y:S02]  /*0210*/  HFMA2 R12, -RZ, RZ, 0, 0 ;  /* 0x00000000ff0c7431 */ /* 0x000fe400000001ff */
[----:B--2---:R-:W-:-:S04]  /*0220*/  FADD R9, R9, R6 ;  /* 0x0000000609097221 */ /* 0x004fc80000000000 */
[----:B-----5:R-:W-:Y:S01]  /*0230*/  FADD R8, R9, R16 ;  /* 0x0000001009087221 */ /* 0x020fe20000000000 */
[----:B------:R-:W-:Y:S02]  /*0240*/  FSETP.GEU.AND P5, PT, R16, -R9, PT ;  /* 0x800000091000720b */ /* 0x000fe40003fae000 */
[----:B------:R-:W-:Y:S02]  /*0250*/  CS2R R6, SRZ ;  /* 0x0000000000067805 */ /* 0x000fe4000001ff00 */
[----:B------:R-:W-:Y:S01]  /*0260*/  FSETP.GT.AND P2, PT, R8, 300, PT ;  /* 0x439600000800780b */ /* 0x000fe20003f44000 */
[----:B------:R-:W-:Y:S02]  /*0270*/  @!P0 IMAD.MOV R6, RZ, RZ, 0x12c ;  /* 0x0000012cff068424 */ /* 0x000fe400078e02ff */
[----:B------:R-:W-:Y:S01]  /*0280*/  @P3 IMAD.MOV R6, RZ, RZ, R13 ;  /* 0x000000ffff063224 */ /* 0x000fe200078e020d */
[----:B------:R-:W-:Y:S02]  /*0290*/  SEL R13, RZ, 0xfffffed4, !P1 ;  /* 0xfffffed4ff0d7807 */ /* 0x000fe40004800000 */
[----:B------:R-:W-:-:S02]  /*02a0*/  SEL R14, RZ, 0xfffffed4, !P2 ;  /* 0xfffffed4ff0e7807 */ /* 0x000fc40005000000 */
[----:B------:R-:W-:Y:S02]  /*02b0*/  @!P1 IADD3 R7, PT, PT, RZ, 0x12c, RZ ;  /* 0x0000012cff079810 */ /* 0x000fe40007ffe0ff */
[----:B------:R-:W-:-:S03]  /*02c0*/  @P4 IADD3 R7, PT, PT, R13, RZ, RZ ;  /* 0x000000ff0d074210 */ /* 0x000fc60007ffe0ff */
[----:B------:R-:W-:Y:S01]  /*02d0*/  @!P2 IMAD.MOV R12, RZ, RZ, 0x12c ;  /* 0x0000012cff0ca424 */ /* 0x000fe200078e02ff */
[----:B------:R-:W-:Y:S01]  /*02e0*/  I2FP.F32.S32 R13, R6 ;  /* 0x00000006000d7245 */ /* 0x000fe20000201400 */
[----:B------:R-:W-:Y:S01]  /*02f0*/  @P5 IMAD.MOV R12, RZ, RZ, R14 ;  /* 0x000000ffff0c5224 */ /* 0x000fe200078e020e */
[----:B------:R-:W-:Y:S01]  /*0300*/  MOV R14, R7 ;  /* 0x00000007000e7202 */ /* 0x000fe20000000f00 */
[----:B------:R-:W-:-:S03]  /*0310*/  IMAD.WIDE R6, R0, 0x8, RZ ;  /* 0x0000000800067825 */ /* 0x000fc600078e02ff */
[----:B------:R-:W-:Y:S02]  /*0320*/  I2FP.F32.S32 R0, R14 ;  /* 0x0000000e00007245 */ /* 0x000fe40000201400 */
[----:B------:R-:W-:Y:S02]  /*0330*/  I2FP.F32.S32 R15, R12 ;  /* 0x0000000c000f7245 */ /* 0x000fe40000201400 */
[----:B------:R-:W-:Y:S01]  /*0340*/  IADD3 R4, P0, PT, R4, -R6, RZ ;  /* 0x8000000604047210 */ /* 0x000fe20007f1e0ff */
[----:B------:R-:W-:Y:S01]  /*0350*/  FADD R13, R10, R13 ;  /* 0x0000000d0a0d7221 */ /* 0x000fe20000000000 */
[----:B------:R-:W-:Y:S01]  /*0360*/  FADD R11, R11, R0 ;  /* 0x000000000b0b7221 */ /* 0x000fe20000000000 */
[----:B------:R-:W-:Y:S02]  /*0370*/  FADD R15, R8, R15 ;  /* 0x0000000f080f7221 */ /* 0x000fe40000000000 */
[----:B------:R-:W-:Y:S01]  /*0380*/  IMAD.X R5, R5, 0x1, ~R7, P0 ;  /* 0x0000000105057824 */ /* 0x000fe200000e0e07 */
[----:B------:R-:W-:Y:S04]  /*0390*/  STG.E desc[UR4][R2.64+0x4], R13 ;  /* 0x0000040d02007986 */ /* 0x000fe8000c101904 */
[----:B------:R-:W-:Y:S04]  /*03a0*/  STG.E desc[UR4][R2.64+0x8], R11 ;  /* 0x0000080b02007986 */ /* 0x000fe8000c101904 */
[----:B------:R-:W-:Y:S04]  /*03b0*/  STG.E desc[UR4][R2.64+0x18], R9 ;  /* 0x0000180902007986 */ /* 0x000fe8000c101904 */
[----:B------:R-:W-:Y:S04]  /*03c0*/  STG.E desc[UR4][R2.64+0xc], R15 ;  /* 0x00000c0f02007986 */ /* 0x000fe8000c101904 */
[----:B------:R-:W-:Y:S01]  /*03d0*/  STG.E desc[UR4][R4.64], RZ ;  /* 0x000000ff04007986 */ /* 0x000fe2000c101904 */
[----:B------:R-:W-:Y:S05]  /*03e0*/  EXIT ;  /* 0x000000000000794d */ /* 0x000fea0003800000 */
.L_x_29:
        /* <DEDUP_REMOVED lines=9> */
.L_x_98:


//--------------------- .text._Z10force_evalP4CellPf --------------------------
	.section	.text._Z10force_evalP4CellPf,"ax",@progbits
	.align	128
        .global         _Z10force_evalP4CellPf
        .type           _Z10force_evalP4CellPf,@function
        .size           _Z10force_evalP4CellPf,(.L_x_96 - _Z10force_evalP4CellPf)
        .other          _Z10force_evalP4CellPf,@"STO_CUDA_ENTRY STV_DEFAULT"
_Z10force_evalP4CellPf:
.text._Z10force_evalP4CellPf:
[----:B------:R-:W-:Y:S01]  /*0000*/  LDC R1, c[0x0][0x37c] ;  /* 0x0000df00ff017b82 */ /* 0x000fe20000000800 */
[----:B------:R-:W0:Y:S01]  /*0010*/  S2R R8, SR_CTAID.Y ;  /* 0x0000000000087919 */ /* 0x000e220000002600 */
[----:B------:R-:W1:Y:S01]  /*0020*/  LDCU.64 UR4, c[0x0][0x358] ;  /* 0x00006b00ff0477ac */ /* 0x000e620008000a00 */
[----:B------:R-:W2:Y:S01]  /*0030*/  S2R R6, SR_CTAID.X ;  /* 0x0000000000067919 */ /* 0x000ea20000002500 */
[----:B------:R-:W3:Y:S01]  /*0040*/  S2R R13, SR_TID.X ;  /* 0x00000000000d7919 */ /* 0x000ee20000002100 */
[C---:B0-----:R-:W-:Y:S02]  /*0050*/  LOP3.LUT R0, R8.reuse, 0xffff, RZ, 0xc0, !PT ;  /* 0x0000ffff08007812 */ /* 0x041fe400078ec0ff */
[----:B------:R-:W-:Y:S01]  /*0060*/  IADD3 R7, PT, PT, R8, -0x3, RZ ;  /* 0xfffffffd08077810 */ /* 0x000fe20007ffe0ff */
[----:B--2---:R-:W-:Y:S01]  /*0070*/  IMAD.HI.U32 R5, R6, 0x55555556, RZ ;  /* 0x5555555606057827 */ /* 0x004fe200078e00ff */
[----:B------:R-:W-:Y:S02]  /*0080*/  IADD3 R9, PT, PT, R8, -0x6, RZ ;  /* 0xfffffffa08097810 */ /* 0x000fe40007ffe0ff */
[----:B------:R-:W-:Y:S01]  /*0090*/  ISETP.GE.U32.AND P1, PT, R7, 0x3, PT ;  /* 0x000000030700780c */ /* 0x000fe20003f26070 */
[----:B------:R-:W-:Y:S01]  /*00a0*/  IMAD R2, R0, 0xaaab, RZ ;  /* 0x0000aaab00027824 */ /* 0x000fe200078e02ff */
[----:B------:R-:W-:Y:S01]  /*00b0*/  ISETP.GT.U32.AND P4, PT, R8, 0xb, PT ;  /* 0x0000000b0800780c */ /* 0x000fe20003f84070 */
[----:B------:R-:W-:Y:S01]  /*00c0*/  IMAD.HI.U32 R0, R6, 0x38e38e39, RZ ;  /* 0x38e38e3906007827 */ /* 0x000fe200078e00ff */
[----:B------:R-:W-:-:S02]  /*00d0*/  ISETP.GE.U32.AND P3, PT, R9, 0x6, PT ;  /* 0x000000060900780c */ /* 0x000fc40003f66070 */
[----:B------:R-:W-:Y:S01]  /*00e0*/  SHF.R.U32.HI R2, RZ, 0x11, R2 ;  /* 0x00000011ff027819 */ /* 0x000fe20000011602 */
[----:B------:R-:W-:Y:S01]  /*00f0*/  IMAD.HI.U32 R16, R6, 0x4bda12f7, RZ ;  /* 0x4bda12f706107827 */ /* 0x000fe200078e00ff */
[----:B------:R-:W-:Y:S02]  /*0100*/  SHF.R.U32.HI R0, RZ, 0x1, R0 ;  /* 0x00000001ff007819 */ /* 0x000fe40000011600 */
[----:B------:R-:W-:Y:S01]  /*0110*/  PRMT R4, R2, 0x9910, RZ ;  /* 0x0000991002047816 */ /* 0x000fe200000000ff */
[----:B------:R-:W-:Y:S01]  /*0120*/  IMAD.HI.U32 R2, R5, 0x55555556, RZ ;  /* 0x5555555605027827 */ /* 0x000fe200078e00ff */
[C---:B------:R-:W-:Y:S02]  /*0130*/  ISETP.GE.U32.AND P2, PT, R8.reuse, 0x3, PT ;  /* 0x000000030800780c */ /* 0x040fe40003f46070 */
[----:B------:R-:W-:Y:S01]  /*0140*/  ISETP.GE.U32.AND P0, PT, R8, 0x9, PT ;  /* 0x000000090800780c */ /* 0x000fe20003f06070 */
[----:B------:R-:W-:Y:S02]  /*0150*/  IMAD R2, R2, -0x3, R5 ;  /* 0xfffffffd02027824 */ /* 0x000fe400078e0205 */
[----:B------:R-:W-:-:S03]  /*0160*/  IMAD.HI.U32 R3, R0, 0x55555556, RZ ;  /* 0x5555555600037827 */ /* 0x000fc600078e00ff */
[----:B------:R-:W-:Y:S01]  /*0170*/  ISETP.NE.AND P5, PT, R2, RZ, PT ;  /* 0x000000ff0200720c */ /* 0x000fe20003fa5270 */
[----:B------:R-:W-:Y:S01]  /*0180*/  IMAD R3, R3, -0x3, R0 ;  /* 0xfffffffd03037824 */ /* 0x000fe200078e0200 */
[----:B------:R-:W-:Y:S01]  /*0190*/  LEA R0, R4, R4, 0x1 ;  /* 0x0000000404007211 */ /* 0x000fe200078e08ff */
[----:B------:R-:W-:Y:S01]  /*01a0*/  IMAD R4, R5, -0x3, R6 ;  /* 0xfffffffd05047824 */ /* 0x000fe200078e0206 */
[----:B------:R-:W-:Y:S02]  /*01b0*/  IADD3 R7, PT, PT, R2, 0x3, RZ ;  /* 0x0000000302077810 */ /* 0x000fe40007ffe0ff */
[----:B------:R-:W-:Y:S02]  /*01c0*/  IADD3 R5, PT, PT, RZ, -R0, RZ ;  /* 0x80000000ff057210 */ /* 0x000fe40007ffe0ff */
[----:B------:R-:W-:Y:S02]  /*01d0*/  ISETP.NE.AND P6, PT, R4, 0x2, PT ;  /* 0x000000020400780c */ /* 0x000fe40003fc5270 */
[----:B------:R-:W-:-:S02]  /*01e0*/  PRMT R5, R5, 0x7710, RZ ;  /* 0x0000771005057816 */ /* 0x000fc400000000ff */
[----:B------:R-:W-:Y:S02]  /*01f0*/  IADD3 R0, PT, PT, R4, 0x1, RZ ;  /* 0x0000000104007810 */ /* 0x000fe40007ffe0ff */
[C---:B------:R-:W-:Y:S02]  /*0200*/  @P5 IADD3 R7, PT, PT, R2.reuse, RZ, RZ ;  /* 0x000000ff02075210 */ /* 0x040fe40007ffe0ff */
[----:B------:R-:W-:Y:S02]  /*0210*/  ISETP.NE.AND P5, PT, R3, RZ, PT ;  /* 0x000000ff0300720c */ /* 0x000fe40003fa5270 */
[----:B------:R-:W-:Y:S02]  /*0220*/  SEL R9, R2, RZ, P4 ;  /* 0x000000ff02097207 */ /* 0x000fe40002000000 */
[----:B------:R-:W-:Y:S02]  /*0230*/  ISETP.GT.U32.AND P4, PT, R8, 0x8, PT ;  /* 0x000000080800780c */ /* 0x000fe40003f84070 */
[----:B------:R-:W-:-:S02]  /*0240*/  IADD3 R5, PT, PT, R5, R8, RZ ;  /* 0x0000000805057210 */ /* 0x000fc40007ffe0ff */
[----:B------:R-:W-:Y:S02]  /*0250*/  SEL R0, R0, RZ, P6 ;  /* 0x000000ff00007207 */ /* 0x000fe40003000000 */
[C---:B------:R-:W-:Y:S02]  /*0260*/  IADD3 R8, PT, PT, R2.reuse, 0x1, RZ ;  /* 0x0000000102087810 */ /* 0x040fe40007ffe0ff */
[C---:B------:R-:W-:Y:S02]  /*0270*/  ISETP.NE.AND P6, PT, R2.reuse, 0x2, PT ;  /* 0x000000020200780c */ /* 0x040fe40003fc5270 */
[----:B------:R-:W-:Y:S02]  /*0280*/  PRMT R12, R5, 0x9910, RZ ;  /* 0x00009910050c7816 */ /* 0x000fe400000000ff */
[----:B------:R-:W-:Y:S02]  /*0290*/  IADD3 R14, PT, PT, R3, 0x3, RZ ;  /* 0x00000003030e7810 */ /* 0x000fe40007ffe0ff */
[----:B------:R-:W-:-:S02]  /*02a0*/  SEL R10, R2, R9, !P1 ;  /* 0x00000009020a7207 */ /* 0x000fc40004800000 */
[----:B------:R-:W-:Y:S02]  /*02b0*/  SEL R11, R8, RZ, P6 ;  /* 0x000000ff080b7207 */ /* 0x000fe40003000000 */
[----:B------:R-:W-:Y:S01]  /*02c0*/  @P5 IADD3 R14, PT, PT, R3, RZ, RZ ;  /* 0x000000ff030e5210 */ /* 0x000fe20007ffe0ff */
[----:B------:R-:W0:Y:S01]  /*02d0*/  LDC.64 R8, c[0x0][0x380] ;  /* 0x0000e000ff087b82 */ /* 0x000e220000000a00 */
[----:B------:R-:W-:Y:S02]  /*02e0*/  SEL R5, R4, RZ, P4 ;  /* 0x000000ff04057207 */ /* 0x000fe40002000000 */
[C---:B------:R-:W-:Y:S02]  /*02f0*/  ISETP.NE.AND P6, PT, R12.reuse, RZ, PT ;  /* 0x000000ff0c00720c */ /* 0x040fe40003fc5270 */
[C---:B------:R-:W-:Y:S02]  /*0300*/  ISETP.NE.AND P1, PT, R12.reuse, 0x1, PT ;  /* 0x000000010c00780c */ /* 0x040fe40003f25270 */
[----:B------:R-:W-:-:S02]  /*0310*/  ISETP.NE.AND P4, PT, R12, 0x2, PT ;  /* 0x000000020c00780c */ /* 0x000fc40003f85270 */
[----:B------:R-:W-:Y:S02]  /*0320*/  IADD3 R12, PT, PT, R3, 0x1, RZ ;  /* 0x00000001030c7810 */ /* 0x000fe40007ffe0ff */
[----:B------:R-:W-:Y:S02]  /*0330*/  IADD3 R14, PT, PT, R14, -0x1, RZ ;  /* 0xffffffff0e0e7810 */ /* 0x000fe40007ffe0ff */
[----:B------:R-:W-:Y:S02]  /*0340*/  IADD3 R7, PT, PT, R7, -0x1, RZ ;  /* 0xffffffff07077810 */ /* 0x000fe40007ffe0ff */
[----:B------:R-:W-:Y:S02]  /*0350*/  SEL R0, R0, RZ, !P0 ;  /* 0x000000ff00007207 */ /* 0x000fe40004000000 */
[----:B------:R-:W-:Y:S02]  /*0360*/  ISETP.NE.AND P0, PT, R3, 0x2, PT ;  /* 0x000000020300780c */ /* 0x000fe40003f05270 */
[----:B------:R-:W-:-:S02]  /*0370*/  SEL R12, R12, RZ, !P6 ;  /* 0x000000ff0c0c7207 */ /* 0x000fc40007000000 */
[----:B------:R-:W-:Y:S02]  /*0380*/  SEL R14, R14, RZ, !P4 ;  /* 0x000000ff0e0e7207 */ /* 0x000fe40006000000 */
[----:B------:R-:W-:Y:S02]  /*0390*/  SEL R11, R11, RZ, !P3 ;  /* 0x000000ff0b0b7207 */ /* 0x000fe40005800000 */
[----:B------:R-:W-:Y:S02]  /*03a0*/  SEL R7, R7, RZ, !P2 ;  /* 0x000000ff07077207 */ /* 0x000fe40005000000 */
[----:B------:R-:W-:Y:S02]  /*03b0*/  SEL R12, R12, RZ, P0 ;  /* 0x000000ff0c0c7207 */ /* 0x000fe40000000000 */
[----:B------:R-:W-:Y:S02]  /*03c0*/  SEL R15, R3, R14, !P1 ;  /* 0x0000000e030f7207 */ /* 0x000fe40004800000 */
[----:B------:R-:W-:-:S02]  /*03d0*/  IADD3 R5, PT, PT, R0, R5, RZ ;  /* 0x0000000500057210 */ /* 0x000fc40007ffe0ff */
[----:B------:R-:W-:Y:S02]  /*03e0*/  IADD3 R7, PT, PT, R7, R11, R10 ;  /* 0x0000000b07077210 */ /* 0x000fe40007ffe00a */
[----:B------:R-:W-:Y:S02]  /*03f0*/  IADD3 R0, PT, PT, R12, R15, RZ ;  /* 0x0000000f0c007210 */ /* 0x000fe40007ffe0ff */
[----:B------:R-:W-:Y:S01]  /*0400*/  SHF.R.U32.HI R15, RZ, 0x3, R16 ;  /* 0x00000003ff0f7819 */ /* 0x000fe20000011610 */
[----:B------:R-:W-:-:S04]  /*0410*/  IMAD R11, R7, 0x3, R5 ;  /* 0x00000003070b7824 */ /* 0x000fc800078e0205 */
[----:B------:R-:W-:Y:S02]  /*0420*/  IMAD R11, R0, 0x9, R11 ;  /* 0x00000009000b7824 */ /* 0x000fe400078e020b */
[----:B------:R-:W-:Y:S02]  /*0430*/  IMAD R15, R15, -0x1b, R6 ;  /* 0xffffffe50f0f7824 */ /* 0x000fe400078e0206 */
[----:B0-----:R-:W-:-:S04]  /*0440*/  IMAD.WIDE.U32 R16, R11, 0xe00, R8 ;  /* 0x00000e000b107825 */ /* 0x001fc800078e0008 */
[----:B------:R-:W-:-:S04]  /*0450*/  IMAD.WIDE.U32 R14, R15, 0xe00, R8 ;  /* 0x00000e000f0e7825 */ /* 0x000fc800078e0008 */
[----:B---3--:R-:W-:-:S04]  /*0460*/  IMAD.WIDE.U32 R16, R13, 0x1c, R16 ;  /* 0x0000001c0d107825 */ /* 0x008fc800078e0010 */
[----:B------:R-:W-:Y:S01]  /*0470*/  IMAD.WIDE.U32 R14, R13, 0x1c, R14 ;  /* 0x0000001c0d0e7825 */ /* 0x000fe200078e000e */
[----:B-1----:R-:W2:Y:S04]  /*0480*/  LDG.E R12, desc[UR4][R16.64] ;  /* 0x00000004100c7981 */ /* 0x002ea8000c1e1900 */
[----:B------:R-:W3:Y:S04]  /*0490*/  LDG.E R18, desc[UR4][R16.64+0x4] ;  /* 0x0000040410127981 */ /* 0x000ee8000c1e1900 */
[----:B------:R-:W4:Y:S04]  /*04a0*/  LDG.E R20, desc[UR4][R16.64+0x8] ;  /* 0x0000080410147981 */ /* 0x000f28000c1e1900 */
[----:B------:R-:W4:Y:S04]  /*04b0*/  LDG.E R22, desc[UR4][R16.64+0xc] ;  /* 0x00000c0410167981 */ /* 0x000f28000c1e1900 */
[----:B------:R-:W4:Y:S04]  /*04c0*/  LDG.E R24, desc[UR4][R16.64+0x10] ;  /* 0x0000100410187981 */ /* 0x000f28000c1e1900 */
[----:B------:R-:W4:Y:S04]  /*04d0*/  LDG.E R26, desc[UR4][R16.64+0x14] ;  /* 0x00001404101a7981 */ /* 0x000f28000c1e1900 */
[----:B------:R-:W4:Y:S04]  /*04e0*/  LDG.E R28, desc[UR4][R16.64+0x18] ;  /* 0x00001804101c7981 */ /* 0x000f28000c1e1900 */
[----:B------:R-:W4:Y:S01]  /*04f0*/  LDG.E R6, desc[UR4][R14.64] ;  /* 0x000000040e067981 */ /* 0x000f22000c1e1900 */
[----:B------:R-:W0:Y:S01]  /*0500*/  S2R R19, SR_CgaCtaId ;  /* 0x0000000000137919 */ /* 0x000e220000008800 */
[----:B------:R-:W-:-:S02]  /*0510*/  MOV R8, 0x400 ;  /* 0x0000040000087802 */ /* 0x000fc40000000f00 */
[----:B------:R1:W5:Y:S04]  /*0520*/  LDG.E R11, desc[UR4][R14.64+0x4] ;  /* 0x000004040e0b7981 */ /* 0x000368000c1e1900 */
[----:B------:R1:W5:Y:S04]  /*0530*/  LDG.E R10, desc[UR4][R14.64+0x8] ;  /* 0x000008040e0a7981 */ /* 0x000368000c1e1900 */
[----:B------:R1:W5:Y:S01]  /*0540*/  LDG.E R9, desc[UR4][R14.64+0xc] ;  /* 0x00000c040e097981 */ /* 0x000362000c1e1900 */
[----:B0-----:R-:W-:-:S05]  /*0550*/  LEA R8, R19, R8, 0x18 ;  /* 0x0000000813087211 */ /* 0x001fca00078ec0ff */
[----:B------:R-:W-:-:S05]  /*0560*/  IMAD R13, R13, 0x1c, R8 ;  /* 0x0000001c0d0d7824 */ /* 0x000fca00078e0208 */
[----:B--2---:R1:W-:Y:S04]  /*0570*/  STS [R13], R12 ;  /* 0x0000000c0d007388 */ /* 0x0043e80000000800 */
[----:B---3--:R1:W-:Y:S04]  /*0580*/  STS [R13+0x4], R18 ;  /* 0x000004120d007388 */ /* 0x0083e80000000800 */
[----:B----4-:R1:W-:Y:S04]  /*0590*/  STS [R13+0x8], R20 ;  /* 0x000008140d007388 */ /* 0x0103e80000000800 */
[----:B------:R1:W-:Y:S04]  /*05a0*/  STS [R13+0xc], R22 ;  /* 0x00000c160d007388 */ /* 0x0003e80000000800 */
[----:B------:R1:W-:Y:S04]  /*05b0*/  STS [R13+0x10], R24 ;  /* 0x000010180d007388 */ /* 0x0003e80000000800 */
[----:B------:R1:W-:Y:S04]  /*05c0*/  STS [R13+0x14], R26 ;  /* 0x0000141a0d007388 */ /* 0x0003e80000000800 */
[----:B------:R1:W-:Y:S01]  /*05d0*/  STS [R13+0x18], R28 ;  /* 0x0000181c0d007388 */ /* 0x0003e20000000800 */
[----:B------:R-:W-:Y:S01]  /*05e0*/  BAR.SYNC.DEFER_BLOCKING 0x0 ;  /* 0x0000000000007b1d */ /* 0x000fe20000010000 */
[----:B------:R-:W-:-:S13]  /*05f0*/  ISETP.NE.AND P0, PT, R6, -0x1, PT ;  /* 0xffffffff0600780c */ /* 0x000fda0003f05270 */
[----:B-1----:R-:W-:Y:S05]  /*0600*/  @!P0 EXIT ;  /* 0x000000000000894d */ /* 0x002fea0003800000 */
[----:B------:R-:W-:Y:S01]  /*0610*/  HFMA2 R13, -RZ, RZ, 0.1531982421875, -5.05078125 ;  /* 0x30e7c50dff0d7431 */ /* 0x000fe200000001ff */
[----:B------:R-:W-:Y:S01]  /*0620*/  MOV R12, 0x3fb8aa3b ;  /* 0x3fb8aa3b000c7802 */ /* 0x000fe20000000f00 */
[----:B------:R-:W-:Y:S01]  /*0630*/  HFMA2 R15, -RZ, RZ, 1.3974609375, -0.260986328125 ;  /* 0x3d97b42dff0f7431 */ /* 0x000fe200000001ff */
[----:B------:R-:W-:Y:S02]  /*0640*/  MOV R16, 0x391fcb8e ;  /* 0x391fcb8e00107802 */ /* 0x000fe40000000f00 */
[CC--:B------:R-:W-:Y:S02]  /*0650*/  ISETP.NE.AND P0, PT, R2.reuse, R7.reuse, PT ;  /* 0x000000070200720c */ /* 0x0c0fe40003f05270 */
[CC--:B------:R-:W-:Y:S02]  /*0660*/  IADD3 R17, PT, PT, R2.reuse, -R7.reuse, RZ ;  /* 0x8000000702117210 */ /* 0x0c0fe40007ffe0ff */
[----:B------:R-:W-:Y:S01]  /*0670*/  IADD3 R2, PT, PT, -R2, R7, RZ ;  /* 0x0000000702027210 */ /* 0x000fe20007ffe1ff */
[----:B------:R-:W-:Y:S01]  /*0680*/  FFMA R12, -R13, R12, 1.4226400502082015009e-08 ;  /* 0x3274685f0d0c7423 */ /* 0x000fe2000000010c */
[----:B------:R-:W-:-:S02]  /*0690*/  IADD3 R7, PT, PT, R4, -R5, RZ ;  /* 0x8000000504077210 */ /* 0x000fc40007ffe0ff */
[----:B------:R-:W-:Y:S01]  /*06a0*/  ISETP.EQ.AND P0, PT, R4, R5, !P0 ;  /* 0x000000050400720c */ /* 0x000fe20004702270 */
[----:B------:R-:W-:Y:S01]  /*06b0*/  FFMA R12, R15, 1.9251366722983220825e-08, R12 ;  /* 0x32a55e340f0c7823 */ /* 0x000fe2000000000c */
[----:B------:R-:W-:Y:S02]  /*06c0*/  ISETP.NE.AND P1, PT, R7, 0x2, PT ;  /* 0x000000020700780c */ /* 0x000fe40003f25270 */
[----:B------:R-:W-:Y:S01]  /*06d0*/  ISETP.NE.AND P6, PT, R2, 0x2, PT ;  /* 0x000000020200780c */ /* 0x000fe20003fc5270 */
[----:B------:R-:W-:Y:S01]  /*06e0*/  FFMA R12, -R13, 0.0019806388299912214279, R12 ;  /* 0x3b01cd9b0d0c7823 */ /* 0x000fe2000000010c */
[----:B------:R-:W-:-:S03]  /*06f0*/  ISETP.EQ.AND P0, PT, R3, R0, P0 ;  /* 0x000000000300720c */ /* 0x000fc60000702270 */
[----:B------:R-:W-:-:S04]  /*0700*/  FFMA R12, R15, 0.00066021294333040714264, R12 ;  /* 0x3a2d12240f0c7823 */ /* 0x000fc8000000000c */
[----:B------:R-:W-:-:S04]  /*0710*/  FADD R18, R12, -1.8931336402893066406 ;  /* 0xbff252340c127421 */ /* 0x000fc80000000000 */
[C---:B------:R-:W-:Y:S01]  /*0720*/  FMUL R13, R18.reuse, 2.1666667461395263672 ;  /* 0x400aaaab120d7820 */ /* 0x040fe20000400000 */
[----:B------:R-:W-:-:S03]  /*0730*/  FADD R15, R18, 1.8931336402893066406 ;  /* 0x3ff25234120f7421 */ /* 0x000fc60000000000 */
[----:B------:R-:W0:Y:S01]  /*0740*/  FRND R14, R13 ;  /* 0x0000000d000e7307 */ /* 0x000e220000201000 */
[----:B------:R-:W-:Y:S01]  /*0750*/  FADD R20, R12, -R15 ;  /* 0x8000000f0c147221 */ /* 0x000fe20000000000 */
[C---:B------:R-:W-:Y:S01]  /*0760*/  FFMA R15, R18.reuse, 2.1666667461395263672, -R13 ;  /* 0x400aaaab120f7823 */ /* 0x040fe2000000080d */
[----:B------:R-:W-:Y:S01]  /*0770*/  FMUL R12, R18, 1.1666666269302368164 ;  /* 0x3f955555120c7820 */ /* 0x000fe20000400000 */
[----:B------:R-:W-:Y:S02]  /*0780*/  FSETP.GT.AND P3, PT, |R13|, 152, PT ;  /* 0x431800000d00780b */ /* 0x000fe40003f64200 */
[----:B------:R-:W-:Y:S01]  /*0790*/  FFMA R19, R20, 2.1666667461395263672, R15 ;  /* 0x400aaaab14137823 */ /* 0x000fe2000000000f */
[----:B------:R-:W-:Y:S01]  /*07a0*/  FFMA R21, R18, 1.1666666269302368164, -R12 ;  /* 0x3f95555512157823 */ /* 0x000fe2000000080c */
[----:B------:R-:W1:Y:S01]  /*07b0*/  FRND R15, R12 ;  /* 0x0000000c000f7307 */ /* 0x000e620000201000 */
[----:B------:R-:W-:Y:S02]  /*07c0*/  IADD3 R18, PT, PT, -R4, R5, RZ ;  /* 0x0000000504127210 */ /* 0x000fe40007ffe1ff */
[----:B------:R-:W-:-:S02]  /*07d0*/  FFMA R5, R20, 1.1666666269302368164, R21 ;  /* 0x3f95555514057823 */ /* 0x000fc40000000015 */
[----:B------:R-:W-:Y:S01]  /*07e0*/  ISETP.NE.AND P5, PT, R18, 0x2, PT ;  /* 0x000000021200780c */ /* 0x000fe20003fa5270 */
[----:B0-----:R-:W-:Y:S02]  /*07f0*/  FADD R22, R13, -R14 ;  /* 0x8000000e0d167221 */ /* 0x001fe40000000000 */
[----:B------:R-:W0:Y:S01]  /*0800*/  F2I.NTZ R4, R13 ;  /* 0x0000000d00047305 */ /* 0x000e220000203100 */
[----:B------:R-:W-:Y:S01]  /*0810*/  FSETP.GT.AND P2, PT, R14, RZ, PT ;  /* 0x000000ff0e00720b */ /* 0x000fe20003f44000 */
[----:B------:R-:W-:Y:S01]  /*0820*/  FADD R19, R19, R22 ;  /* 0x0000001613137221 */ /* 0x000fe20000000000 */
[----:B------:R-:W-:Y:S02]  /*0830*/  IADD3 R14, PT, PT, -R3, R0, RZ ;  /* 0x00000000030e7210 */ /* 0x000fe40007ffe1ff */
[----:B------:R-:W-:Y:S01]  /*0840*/  SEL R21, RZ, 0x83000000, P2 ;  /* 0x83000000ff157807 */ /* 0x000fe20001000000 */
[----:B------:R-:W-:Y:S01]  /*0850*/  FFMA R22, R19, R16, 0.0013391353422775864601 ;  /* 0x3aaf85ed13167423 */ /* 0x000fe20000000010 */
[----:B-1----:R-:W-:Y:S01]  /*0860*/  FADD R20, R12, -R15 ;  /* 0x8000000f0c147221 */ /* 0x002fe20000000000 */
[----:B------:R-:W-:Y:S01]  /*0870*/  ISETP.NE.AND P2, PT, R17, 0x2, PT ;  /* 0x000000021100780c */ /* 0x000fe20003f45270 */
[----:B------:R-:W1:Y:S01]  /*0880*/  F2I.NTZ R7, R12 ;  /* 0x0000000c00077305 */ /* 0x000e620000203100 */
[----:B------:R-:W-:Y:S01]  /*0890*/  FFMA R22, R19, R22, 0.0096188392490148544312 ;  /* 0x3c1d985613167423 */ /* 0x000fe20000000016 */
[----:B------:R-:W-:Y:S01]  /*08a0*/  FADD R5, R5, R20 ;  /* 0x0000001405057221 */ /* 0x000fe20000000000 */
[----:B------:R-:W-:-:S02]  /*08b0*/  IADD3 R17, PT, PT, R21, 0x7f000000, RZ ;  /* 0x7f00000015117810 */ /* 0x000fc40007ffe0ff */
[----:B------:R-:W-:Y:S01]  /*08c0*/  FFMA R22, R19, R22, 0.055503588169813156128 ;  /* 0x3d6357bb13167423 */ /* 0x000fe20000000016 */
[----:B------:R-:W-:Y:S01]  /*08d0*/  FFMA R16, R5, R16, 0.0013391353422775864601 ;  /* 0x3aaf85ed05107423 */ /* 0x000fe20000000010 */
[----:B0-----:R-:W-:Y:S02]  /*08e0*/  LEA R4, R4, -R21, 0x17 ;  /* 0x8000001504047211 */ /* 0x001fe400078eb8ff */
[----:B------:R-:W-:Y:S01]  /*08f0*/  FFMA R22, R19, R22, 0.24022644758224487305 ;  /* 0x3e75fdec13167423 */ /* 0x000fe20000000016 */
[----:B------:R-:W-:Y:S01]  /*0900*/  FFMA R16, R5, R16, 0.0096188392490148544312 ;  /* 0x3c1d985605107423 */ /* 0x000fe20000000010 */
[----:B------:R-:W-:Y:S02]  /*0910*/  FSETP.GT.AND P4, PT, R15, RZ, PT ;  /* 0x000000ff0f00720b */ /* 0x000fe40003f84000 */
[----:B------:R-:W-:Y:S01]  /*0920*/  FFMA R22, R19, R22, 0.69314718246459960938 ;  /* 0x3f31721813167423 */ /* 0x000fe20000000016 */
[----:B------:R-:W-:-:S03]  /*0930*/  FFMA R16, R5, R16, 0.055503588169813156128 ;  /* 0x3d6357bb05107423 */ /* 0x000fc60000000010 */
[----:B------:R-:W-:Y:S01]  /*0940*/  FFMA R22, R19, R22, 1 ;  /* 0x3f80000013167423 */ /* 0x000fe20000000016 */
[----:B------:R-:W-:-:S03]  /*0950*/  FFMA R16, R5, R16, 0.24022644758224487305 ;  /* 0x3e75fdec05107423 */ /* 0x000fc60000000010 */
[----:B------:R-:W-:Y:S01]  /*0960*/  FMUL R17, R22, R17 ;  /* 0x0000001116117220 */ /* 0x000fe20000400000 */
[----:B------:R-:W-:-:S03]  /*0970*/  FFMA R16, R5, R16, 0.69314718246459960938 ;  /* 0x3f31721805107423 */ /* 0x000fc60000000010 */
[----:B------:R-:W-:Y:S01]  /*0980*/  FMUL R2, R17, R4 ;  /* 0x0000000411027220 */ /* 0x000fe20000400000 */
[----:B------:R-:W-:Y:S01]  /*0990*/  SEL R4, RZ, 0x83000000, P4 ;  /* 0x83000000ff047807 */ /* 0x000fe20002000000 */
[----:B------:R-:W-:Y:S01]  /*09a0*/  FFMA R16, R5, R16, 1 ;  /* 0x3f80000005107423 */ /* 0x000fe20000000010 */
[----:B------:R-:W-:Y:S02]  /*09b0*/  FSETP.GEU.AND P4, PT, R13, RZ, PT ;  /* 0x000000ff0d00720b */ /* 0x000fe40003f8e000 */
[----:B------:R-:W-:Y:S02]  /*09c0*/  IADD3 R13, PT, PT, R4, 0x7f000000, RZ ;  /* 0x7f000000040d7810 */ /* 0x000fe40007ffe0ff */
[----:B-1----:R-:W-:Y:S01]  /*09d0*/  LEA R18, R7, -R4, 0x17 ;  /* 0x8000000407127211 */ /* 0x002fe200078eb8ff */
[----:B------:R-:W-:Y:S01]  /*09e0*/  HFMA2 R4, -RZ, RZ, 0, 0 ;  /* 0x00000000ff047431 */ /* 0x000fe200000001ff */
[----:B------:R-:W-:Y:S01]  /*09f0*/  @P3 FSEL R2, RZ, +INF , !P4 ;  /* 0x7f800000ff023808 */ /* 0x000fe20006000000 */
[----:B------:R-:W-:Y:S01]  /*0a00*/  FMUL R13, R16, R13 ;  /* 0x0000000d100d7220 */ /* 0x000fe20000400000 */
[----:B------:R-:W-:Y:S01]  /*0a10*/  IADD3 R5, PT, PT, R3, -R0, RZ ;  /* 0x8000000003057210 */ /* 0x000fe20007ffe0ff */
[----:B------:R-:W-:Y:S01]  /*0a20*/  HFMA2 R7, -RZ, RZ, 0, 0 ;  /* 0x00000000ff077431 */ /* 0x000fe200000001ff */
[----:B------:R-:W-:Y:S01]  /*0a30*/  ISETP.NE.AND P3, PT, R14, 0x2, PT ;  /* 0x000000020e00780c */ /* 0x000fe20003f65270 */
[----:B------:R-:W-:Y:S01]  /*0a40*/  FMUL R13, R13, R18 ;  /* 0x000000120d0d7220 */ /* 0x000fe20000400000 */
[----:B------:R-:W0:Y:S01]  /*0a50*/  LDC.64 R14, c[0x0][0x388] ;  /* 0x0000e200ff0e7b82 */ /* 0x000e220000000a00 */
[----:B------:R-:W-:Y:S01]  /*0a60*/  SEL R16, RZ, 0xffffffff, P5 ;  /* 0xffffffffff107807 */ /* 0x000fe20002800000 */
[----:B------:R-:W-:Y:S01]  /*0a70*/  FADD R2, R2, R2 ;  /* 0x0000000202027221 */ /* 0x000fe20000000000 */
[----:B------:R-:W-:-:S02]  /*0a80*/  @P5 IADD3 R4, PT, PT, RZ, 0x1, RZ ;  /* 0x00000001ff045810 */ /* 0x000fc40007ffe0ff */
[----:B------:R-:W-:Y:S02]  /*0a90*/  ISETP.NE.AND P5, PT, R5, 0x2, PT ;  /* 0x000000020500780c */ /* 0x000fe40003fa5270 */
[----:B------:R-:W-:Y:S02]  /*0aa0*/  FSETP.GT.AND P4, PT, |R12|, 152, PT ;  /* 0x431800000c00780b */ /* 0x000fe40003f84200 */
[----:B------:R-:W-:Y:S02]  /*0ab0*/  MOV R5, RZ ;  /* 0x000000ff00057202 */ /* 0x000fe40000000f00 */
[----:B------:R-:W-:Y:S02]  /*0ac0*/  SEL R17, RZ, 0xffffffff, P6 ;  /* 0xffffffffff117807 */ /* 0x000fe40003000000 */
[----:B------:R-:W-:Y:S02]  /*0ad0*/  @P6 IADD3 R5, PT, PT, RZ, 0x1, RZ ;  /* 0x00000001ff056810 */ /* 0x000fe40007ffe0ff */
[----:B------:R-:W-:-:S02]  /*0ae0*/  SEL R0, RZ, 0xffffffff, P3 ;  /* 0xffffffffff007807 */ /* 0x000fc40001800000 */
[----:B------:R-:W-:Y:S02]  /*0af0*/  FSETP.GEU.AND P6, PT, R12, RZ, PT ;  /* 0x000000ff0c00720b */ /* 0x000fe40003fce000 */
[----:B------:R-:W-:Y:S02]  /*0b00*/  @P3 IADD3 R7, PT, PT, RZ, 0x1, RZ ;  /* 0x00000001ff073810 */ /* 0x000fe40007ffe0ff */
[----:B------:R-:W-:Y:S02]  /*0b10*/  @P1 IADD3 R4, PT, PT, R16, RZ, RZ ;  /* 0x000000ff10041210 */ /* 0x000fe40007ffe0ff */
[----:B------:R-:W-:Y:S02]  /*0b20*/  @P2 IADD3 R5, PT, PT, R17, RZ, RZ ;  /* 0x000000ff11052210 */ /* 0x000fe40007ffe0ff */
[----:B------:R-:W-:Y:S01]  /*0b30*/  @P5 IADD3 R7, PT, PT, R0, RZ, RZ ;  /* 0x000000ff00075210 */ /* 0x000fe20007ffe0ff */
[----:B------:R-:W-:Y:S01]  /*0b40*/  IMAD R4, R4, 0x12c, RZ ;  /* 0x0000012c04047824 */ /* 0x000fe200078e02ff */
[----:B------:R-:W-:Y:S01]  /*0b50*/  @P4 FSEL R13, RZ, +INF , !P6 ;  /* 0x7f800000ff0d4808 */ /* 0x000fe20007000000 */
[----:B------:R-:W-:Y:S01]  /*0b60*/  IMAD R5, R5, 0x12c, RZ ;  /* 0x0000012c05057824 */ /* 0x000fe200078e02ff */
[----:B------:R-:W-:Y:S01]  /*0b70*/  LEA R3, R6, R6, 0x1 ;  /* 0x0000000606037211 */ /* 0x000fe200078e08ff */
[----:B------:R-:W-:Y:S01]  /*0b80*/  IMAD R0, R7, 0x12c, RZ ;  /* 0x0000012c07007824 */ /* 0x000fe200078e02ff */
[----:B------:R-:W-:Y:S01]  /*0b90*/  I2FP.F32.S32 R6, R4 ;  /* 0x0000000400067245 */ /* 0x000fe20000201400 */
[----:B------:R-:W-:Y:S01]  /*0ba0*/  FADD R2, R13, -R2 ;  /* 0x800000020d027221 */ /* 0x000fe20000000000 */
[----:B------:R-:W-:Y:S01]  /*0bb0*/  MOV R7, RZ ;  /* 0x000000ff00077202 */ /* 0x000fe20000000f00 */
[----:B0-----:R-:W-:Y:S01]  /*0bc0*/  IMAD.WIDE R14, R3, 0x4, R14 ;  /* 0x00000004030e7825 */ /* 0x001fe200078e020e */
[----:B------:R-:W-:-:S03]  /*0bd0*/  I2FP.F32.S32 R5, R5 ;  /* 0x0000000500057245 */ /* 0x000fc60000201400 */
[----:B------:R-:W-:Y:S01]  /*0be0*/  FMUL R3, R2, -96 ;  /* 0xc2c0000002037820 */ /* 0x000fe20000400000 */
[----:B------:R-:W-:-:S07]  /*0bf0*/  I2FP.F32.S32 R4, R0 ;  /* 0x0000000000047245 */ /* 0x000fce0000201400 */
.L_x_82:
[----:B------:R-:W-:-:S05]  /*0c00*/  IMAD R22, R7, 0x1c, R8 ;  /* 0x0000001c07167824 */ /* 0x000fca00078e0208 */
[----:B------:R-:W0:Y:S02]  /*0c10*/  LDS R2, [R22] ;  /* 0x0000000016027984 */ /* 0x000e240000000800 */
[----:B0-----:R-:W-:-:S13]  /*0c20*/  ISETP.NE.AND P1, PT, R2, -0x1, PT ;  /* 0xffffffff0200780c */ /* 0x001fda0003f25270 */
[----:B-1----:R-:W-:Y:S05]  /*0c30*/  @!P1 EXIT ;  /* 0x000000000000994d */ /* 0x002fea0003800000 */
[----:B------:R-:W-:Y:S01]  /*0c40*/  IADD3 R7, PT, PT, R7, 0x1, RZ ;  /* 0x0000000107077810 */ /* 0x000fe20007ffe0ff */
[----:B------:R-:W-:Y:S03]  /*0c50*/  BSSY.RECONVERGENT B0, `(.L_x_30) ;  /* 0x0000397000007945 */ /* 0x000fe60003800200 */
[----:B------:R-:W-:Y:S01]  /*0c60*/  ISETP.NE.AND P2, PT, R7, 0x80, PT ;  /* 0x000000800700780c */ /* 0x000fe20003f45270 */
[----:B------:R-:W-:-:S12]  /*0c70*/  @!P0 BRA `(.L_x_31) ;  /* 0x0000001c00108947 */ /* 0x000fd80003800000 */
[----:B------:R-:W0:Y:S02]  /*0c80*/  LDS R0, [R22+0x4] ;  /* 0x0000040016007984 */ /* 0x000e240000000800 */
[----:B0----5:R-:W-:-:S13]  /*0c90*/  FSETP.GEU.AND P1, PT, R11, R0, PT ;  /* 0x000000000b00720b */ /* 0x021fda0003f2e000 */
[----:B------:R-:W-:Y:S05]  /*0ca0*/  @P1 BRA `(.L_x_32) ;  /* 0x0000003800441947 */ /* 0x000fea0003800000 */
[----:B------:R-:W-:Y:S01]  /*0cb0*/  FADD R0, R11, -R0 ;  /* 0x800000000b007221 */ /* 0x000fe20000000000 */
[----:B------:R-:W-:Y:S01]  /*0cc0*/  HFMA2 R20, -RZ, RZ, 0.771484375, 0.21533203125 ;  /* 0x3a2c32e4ff147431 */ /* 0x000fe200000001ff */
[----:B------:R-:W-:Y:S02]  /*0cd0*/  BSSY.RECONVERGENT B1, `(.L_x_33) ;  /* 0x0000047000017945 */ /* 0x000fe40003800200 */
[C---:B------:R-:W-:Y:S01]  /*0ce0*/  FMUL R13, |R0|.reuse, 16777216 ;  /* 0x4b800000000d7820 */ /* 0x040fe20000400200 */
[C---:B------:R-:W-:Y:S02]  /*0cf0*/  FSETP.GEU.AND P1, PT, |R0|.reuse, 1.175494350822287508e-38, PT ;  /* 0x008000000000780b */ /* 0x040fe40003f2e200 */
[----:B------:R-:W-:Y:S02]  /*0d00*/  FSETP.NEU.AND P3, PT, |R0|, 1, PT ;  /* 0x3f8000000000780b */ /* 0x000fe40003f6d200 */
[----:B------:R-:W-:-:S04]  /*0d10*/  FSEL R13, R13, |R0|, !P1 ;  /* 0x400000000d0d7208 */ /* 0x000fc80004800000 */
[----:B------:R-:W-:-:S04]  /*0d20*/  IADD3 R12, PT, PT, R13, -0x3f3504f3, RZ ;  /* 0xc0cafb0d0d0c7810 */ /* 0x000fc80007ffe0ff */
[----:B------:R-:W-:-:S04]  /*0d30*/  LOP3.LUT R16, R12, 0xff800000, RZ, 0xc0, !PT ;  /* 0xff8000000c107812 */ /* 0x000fc800078ec0ff */
[-C--:B------:R-:W-:Y:S02]  /*0d40*/  IADD3 R13, PT, PT, R13, -R16.reuse, RZ ;  /* 0x800000100d0d7210 */ /* 0x080fe40007ffe0ff */
[----:B------:R-:W-:-:S03]  /*0d50*/  I2FP.F32.S32 R18, R16 ;  /* 0x0000001000127245 */ /* 0x000fc60000201400 */
[C---:B------:R-:W-:Y:S01]  /*0d60*/  FADD R12, R13.reuse, 1 ;  /* 0x3f8000000d0c7421 */ /* 0x040fe20000000000 */
[----:B------:R-:W-:Y:S01]  /*0d70*/  FADD R21, R13, -1 ;  /* 0xbf8000000d157421 */ /* 0x000fe20000000000 */
[----:B------:R-:W-:-:S03]  /*0d80*/  FSEL R13, RZ, -24, P1 ;  /* 0xc1c00000ff0d7808 */ /* 0x000fc60000800000 */
[----:B------:R-:W-:Y:S01]  /*0d90*/  FADD R17, R21, R21 ;  /* 0x0000001515117221 */ /* 0x000fe20000000000 */
[----:B------:R-:W0:Y:S01]  /*0da0*/  MUFU.RCP R12, R12 ;  /* 0x0000000c000c7308 */ /* 0x000e220000001000 */
[----:B------:R-:W-:Y:S02]  /*0db0*/  FFMA R19, R18, 1.1920928955078125e-07, R13 ;  /* 0x3400000012137823 */ /* 0x000fe4000000000d */
[----:B0-----:R-:W-:-:S04]  /*0dc0*/  FMUL R16, R12, R17 ;  /* 0x000000110c107220 */ /* 0x001fc80000400000 */
[----:B------:R-:W-:Y:S01]  /*0dd0*/  FADD R18, R21, -R16 ;  /* 0x8000001015127221 */ /* 0x000fe20000000000 */
[C---:B------:R-:W-:Y:S01]  /*0de0*/  FMUL R17, R16.reuse, R16 ;  /* 0x0000001010117220 */ /* 0x040fe20000400000 */
[----:B------:R-:W-:Y:S02]  /*0df0*/  FFMA R13, R16, 1.4426950216293334961, R19 ;  /* 0x3fb8aa3b100d7823 */ /* 0x000fe40000000013 */
[----:B------:R-:W-:Y:S01]  /*0e00*/  FADD R18, R18, R18 ;  /* 0x0000001212127221 */ /* 0x000fe20000000000 */
[----:B------:R-:W-:Y:S01]  /*0e10*/  FFMA R20, R17, R20, 0.0032181653659790754318 ;  /* 0x3b52e7db11147423 */ /* 0x000fe20000000014 */
[----:B------:R-:W-:Y:S02]  /*0e20*/  FADD R19, R19, -R13 ;  /* 0x8000000d13137221 */ /* 0x000fe40000000000 */
[----:B------:R-:W-:Y:S01]  /*0e30*/  FFMA R21, R21, -R16, R18 ;  /* 0x8000001015157223 */ /* 0x000fe20000000012 */
[----:B------:R-:W-:Y:S01]  /*0e40*/  FFMA R20, R17, R20, 0.018033718690276145935 ;  /* 0x3c93bb7311147423 */ /* 0x000fe20000000014 */
[----:B------:R-:W-:-:S02]  /*0e50*/  FFMA R18, R16, 1.4426950216293334961, R19 ;  /* 0x3fb8aa3b10127823 */ /* 0x000fc40000000013 */
[----:B------:R-:W-:Y:S01]  /*0e60*/  FMUL R21, R12, R21 ;  /* 0x000000150c157220 */ /* 0x000fe20000400000 */
[----:B------:R-:W-:-:S03]  /*0e70*/  FFMA R20, R17, R20, 0.12022458761930465698 ;  /* 0x3df6384f11147423 */ /* 0x000fc60000000014 */
[----:B------:R-:W-:Y:S01]  /*0e80*/  FFMA R19, R21, 1.4426950216293334961, R18 ;  /* 0x3fb8aa3b15137823 */ /* 0x000fe20000000012 */
[----:B------:R-:W-:-:S03]  /*0e90*/  FMUL R17, R17, R20 ;  /* 0x0000001411117220 */ /* 0x000fc60000400000 */
[----:B------:R-:W-:Y:S01]  /*0ea0*/  FFMA R12, R16, 1.9251366722983220825e-08, R19 ;  /* 0x32a55e34100c7823 */ /* 0x000fe20000000013 */
[----:B------:R-:W-:-:S04]  /*0eb0*/  FMUL R18, R17, 3 ;  /* 0x4040000011127820 */ /* 0x000fc80000400000 */
[----:B------:R-:W-:-:S04]  /*0ec0*/  FFMA R12, R21, R18, R12 ;  /* 0x00000012150c7223 */ /* 0x000fc8000000000c */
[----:B------:R-:W-:-:S04]  /*0ed0*/  FFMA R16, R16, R17, R12 ;  /* 0x0000001110107223 */ /* 0x000fc8000000000c */
[----:B------:R-:W-:-:S04]  /*0ee0*/  FADD R12, R13, R16 ;  /* 0x000000100d0c7221 */ /* 0x000fc80000000000 */
[----:B------:R-:W-:Y:S01]  /*0ef0*/  FMUL R17, R12, 7 ;  /* 0x40e000000c117820 */ /* 0x000fe20000400000 */
[----:B------:R-:W-:-:S03]  /*0f00*/  FADD R13, -R13, R12 ;  /* 0x0000000c0d0d7221 */ /* 0x000fc60000000100 */
[----:B------:R-:W0:Y:S01]  /*0f10*/  FRND R18, R17 ;  /* 0x0000001100127307 */ /* 0x000e220000201000 */
[----:B------:R-:W-:Y:S01]  /*0f20*/  FADD R13, R16, -R13 ;  /* 0x8000000d100d7221 */ /* 0x000fe20000000000 */
[----:B------:R-:W-:Y:S01]  /*0f30*/  FFMA R16, R12, 7, -R17 ;  /* 0x40e000000c107823 */ /* 0x000fe20000000811 */
[----:B------:R-:W-:-:S03]  /*0f40*/  FSETP.GEU.AND P4, PT, R17, RZ, PT ;  /* 0x000000ff1100720b */ /* 0x000fc60003f8e000 */
[----:B------:R-:W-:Y:S01]  /*0f50*/  FFMA R19, R13, 7, R16 ;  /* 0x40e000000d137823 */ /* 0x000fe20000000010 */
[----:B------:R-:W-:Y:S01]  /*0f60*/  MOV R16, 0x391fcb8e ;  /* 0x391fcb8e00107802 */ /* 0x000fe20000000f00 */
[----:B------:R-:W1:Y:S01]  /*0f70*/  F2I.NTZ R21, R17 ;  /* 0x0000001100157305 */ /* 0x000e620000203100 */
[----:B0-----:R-:W-:Y:S01]  /*0f80*/  FADD R20, R17, -R18 ;  /* 0x8000001211147221 */ /* 0x001fe20000000000 */
[----:B------:R-:W-:-:S03]  /*0f90*/  FSETP.GT.AND P1, PT, R18, RZ, PT ;  /* 0x000000ff1200720b */ /* 0x000fc60003f24000 */
[----:B------:R-:W-:Y:S01]  /*0fa0*/  FADD R19, R19, R20 ;  /* 0x0000001413137221 */ /* 0x000fe20000000000 */
[----:B------:R-:W-:Y:S02]  /*0fb0*/  SEL R18, RZ, 0x83000000, P1 ;  /* 0x83000000ff127807 */ /* 0x000fe40000800000 */
[----:B------:R-:W-:Y:S01]  /*0fc0*/  FSETP.GT.AND P1, PT, |R17|, 152, PT ;  /* 0x431800001100780b */ /* 0x000fe20003f24200 */
[----:B------:R-:W-:Y:S01]  /*0fd0*/  FFMA R20, R19, R16, 0.0013391353422775864601 ;  /* 0x3aaf85ed13147423 */ /* 0x000fe20000000010 */
[----:B------:R-:W-:Y:S02]  /*0fe0*/  IADD3 R23, PT, PT, R18, 0x7f000000, RZ ;  /* 0x7f00000012177810 */ /* 0x000fe40007ffe0ff */
[----:B-1----:R-:W-:Y:S01]  /*0ff0*/  LEA R21, R21, -R18, 0x17 ;  /* 0x8000001215157211 */ /* 0x002fe200078eb8ff */
[----:B------:R-:W-:-:S04]  /*1000*/  FFMA R20, R19, R20, 0.0096188392490148544312 ;  /* 0x3c1d985613147423 */ /* 0x000fc80000000014 */
[----:B------:R-:W-:-:S04]  /*1010*/  FFMA R20, R19, R20, 0.055503588169813156128 ;  /* 0x3d6357bb13147423 */ /* 0x000fc80000000014 */
[----:B------:R-:W-:-:S04]  /*1020*/  FFMA R20, R19, R20, 0.24022644758224487305 ;  /* 0x3e75fdec13147423 */ /* 0x000fc80000000014 */
[----:B------:R-:W-:-:S04]  /*1030*/  FFMA R20, R19, R20, 0.69314718246459960938 ;  /* 0x3f31721813147423 */ /* 0x000fc80000000014 */
[----:B------:R-:W-:-:S04]  /*1040*/  FFMA R20, R19, R20, 1 ;  /* 0x3f80000013147423 */ /* 0x000fc80000000014 */
[----:B------:R-:W-:Y:S01]  /*1050*/  FMUL R20, R20, R23 ;  /* 0x0000001714147220 */ /* 0x000fe20000400000 */
[----:B------:R-:W-:-:S03]  /*1060*/  HFMA2 R23, -RZ, RZ, 1.875, 0 ;  /* 0x3f800000ff177431 */ /* 0x000fc600000001ff */
[----:B------:R-:W-:Y:S01]  /*1070*/  FMUL R20, R20, R21 ;  /* 0x0000001514147220 */ /* 0x000fe20000400000 */
[----:B------:R-:W-:Y:S01]  /*1080*/  @P1 FSEL R20, RZ, +INF , !P4 ;  /* 0x7f800000ff141808 */ /* 0x000fe20006000000 */
[----:B------:R-:W-:Y:S06]  /*1090*/  @!P3 BRA `(.L_x_34) ;  /* 0x000000000028b947 */ /* 0x000fec0003800000 */
[----:B------:R-:W-:-:S13]  /*10a0*/  FSETP.NAN.AND P1, PT, |R0|, |R0|, PT ;  /* 0x400000000000720b */ /* 0x000fda0003f28200 */
[----:B------:R-:W-:Y:S01]  /*10b0*/  @P1 FADD R23, |R0|, 7 ;  /* 0x40e0000000171421 */ /* 0x000fe20000000200 */
[----:B------:R-:W-:Y:S06]  /*10c0*/  @P1 BRA `(.L_x_34) ;  /* 0x00000000001c1947 */ /* 0x000fec0003800000 */
[----:B------:R-:W-:-:S04]  /*10d0*/  FSETP.NEU.AND P1, PT, |R0|, +INF , PT ;  /* 0x7f8000000000780b */ /* 0x000fc80003f2d200 */
[----:B------:R-:W-:-:S13]  /*10e0*/  FSETP.NEU.AND P1, PT, |R0|, RZ, P1 ;  /* 0x000000ff0000720b */ /* 0x000fda0000f2d200 */
[----:B------:R-:W-:Y:S01]  /*10f0*/  @!P1 FADD R23, |R0|, |R0| ;  /* 0x4000000000179221 */ /* 0x000fe20000000200 */
[----:B------:R-:W-:Y:S06]  /*1100*/  @!P1 BRA `(.L_x_34) ;  /* 0x00000000000c9947 */ /* 0x000fec0003800000 */
[----:B------:R-:W-:Y:S02]  /*1110*/  FSETP.GEU.AND P1, PT, |R0|, RZ, PT ;  /* 0x000000ff0000720b */ /* 0x000fe40003f2e200 */
[----:B------:R-:W-:-:S11]  /*1120*/  MOV R23, R20 ;  /* 0x0000001400177202 */ /* 0x000fd60000000f00 */
[----:B------:R-:W-:-:S07]  /*1130*/  @!P1 FADD R23, -R20, -RZ ;  /* 0x800000ff14179221 */ /* 0x000fce0000000100 */
.L_x_34:
[----:B------:R-:W-:Y:S05]  /*1140*/  BSYNC.RECONVERGENT B1 ;  /* 0x0000000000017941 */ /* 0x000fea0003800200 */
.L_x_33:
[C---:B------:R-:W-:Y:S01]  /*1150*/  FMUL R17, R12.reuse, 13 ;  /* 0x415000000c117820 */ /* 0x040fe20000400000 */
[----:B------:R-:W-:Y:S01]  /*1160*/  BSSY.RECONVERGENT B1, `(.L_x_35) ;  /* 0x0000022000017945 */ /* 0x000fe20003800200 */
[----:B------:R-:W-:Y:S02]  /*1170*/  HFMA2 R20, -RZ, RZ, 1.875, 0 ;  /* 0x3f800000ff147431 */ /* 0x000fe400000001ff */
[----:B------:R-:W0:Y:S01]  /*1180*/  FRND R18, R17 ;  /* 0x0000001100127307 */ /* 0x000e220000201000 */
[----:B------:R-:W-:Y:S01]  /*1190*/  FFMA R12, R12, 13, -R17 ;  /* 0x415000000c0c7823 */ /* 0x000fe20000000811 */
[----:B------:R-:W-:-:S03]  /*11a0*/  FSETP.GEU.AND P4, PT, R17, RZ, PT ;  /* 0x000000ff1100720b */ /* 0x000fc60003f8e000 */
[----:B------:R-:W-:Y:S01]  /*11b0*/  FFMA R12, R13, 13, R12 ;  /* 0x415000000d0c7823 */ /* 0x000fe2000000000c */
[----:B0-----:R-:W-:Y:S01]  /*11c0*/  FADD R13, R17, -R18 ;  /* 0x80000012110d7221 */ /* 0x001fe20000000000 */
[----:B------:R-:W-:-:S03]  /*11d0*/  FSETP.GT.AND P1, PT, R18, RZ, PT ;  /* 0x000000ff1200720b */ /* 0x000fc60003f24000 */
[----:B------:R-:W-:Y:S01]  /*11e0*/  FADD R13, R12, R13 ;  /* 0x0000000d0c0d7221 */ /* 0x000fe20000000000 */
[----:B------:R-:W-:Y:S01]  /*11f0*/  SEL R19, RZ, 0x83000000, P1 ;  /* 0x83000000ff137807 */ /* 0x000fe20000800000 */
[----:B------:R-:W0:Y:S01]  /*1200*/  F2I.NTZ R12, R17 ;  /* 0x00000011000c7305 */ /* 0x000e220000203100 */
[----:B------:R-:W-:Y:S01]  /*1210*/  FSETP.GT.AND P1, PT, |R17|, 152, PT ;  /* 0x431800001100780b */ /* 0x000fe20003f24200 */
[----:B------:R-:W-:Y:S01]  /*1220*/  FFMA R16, R13, R16, 0.0013391353422775864601 ;  /* 0x3aaf85ed0d107423 */ /* 0x000fe20000000010 */
[----:B------:R-:W-:-:S03]  /*1230*/  IADD3 R21, PT, PT, R19, 0x7f000000, RZ ;  /* 0x7f00000013157810 */ /* 0x000fc60007ffe0ff */
[----:B------:R-:W-:-:S04]  /*1240*/  FFMA R16, R13, R16, 0.0096188392490148544312 ;  /* 0x3c1d98560d107423 */ /* 0x000fc80000000010 */
[----:B------:R-:W-:-:S04]  /*1250*/  FFMA R16, R13, R16, 0.055503588169813156128 ;  /* 0x3d6357bb0d107423 */ /* 0x000fc80000000010 */
[----:B------:R-:W-:Y:S01]  /*1260*/  FFMA R16, R13, R16, 0.24022644758224487305 ;  /* 0x3e75fdec0d107423 */ /* 0x000fe20000000010 */
[----:B0-----:R-:W-:-:S03]  /*1270*/  LEA R19, R12, -R19, 0x17 ;  /* 0x800000130c137211 */ /* 0x001fc600078eb8ff */
[----:B------:R-:W-:-:S04]  /*1280*/  FFMA R16, R13, R16, 0.69314718246459960938 ;  /* 0x3f3172180d107423 */ /* 0x000fc80000000010 */
[----:B------:R-:W-:-:S04]  /*1290*/  FFMA R16, R13, R16, 1 ;  /* 0x3f8000000d107423 */ /* 0x000fc80000000010 */
[----:B------:R-:W-:-:S04]  /*12a0*/  FMUL R16, R16, R21 ;  /* 0x0000001510107220 */ /* 0x000fc80000400000 */
        /* <DEDUP_REMOVED lines=13> */
.L_x_36:
[----:B------:R-:W-:Y:S05]  /*1380*/  BSYNC.RECONVERGENT B1 ;  /* 0x0000000000017941 */ /* 0x000fea0003800200 */
.L_x_35:
[----:B------:R-:W0:Y:S01]  /*1390*/  MUFU.RCP R13, R20 ;  /* 0x00000014000d7308 */ /* 0x000e220000001000 */
[----:B------:R-:W-:Y:S01]  /*13a0*/  UMOV UR6, 0x41400000 ;  /* 0x4140000000067882 */ /* 0x000fe20000000000 */
[----:B------:R-:W-:Y:S01]  /*13b0*/  BSSY.RECONVERGENT B3, `(.L_x_37) ;  /* 0x000000d000037945 */ /* 0x000fe20003800200 */
[----:B------:R-:W-:-:S05]  /*13c0*/  MOV R19, UR6 ;  /* 0x0000000600137c02 */ /* 0x000fca0008000f00 */
[----:B------:R-:W1:Y:S01]  /*13d0*/  FCHK P1, -R19, R20 ;  /* 0x0000001413007302 */ /* 0x000e620000020100 */
[----:B0-----:R-:W-:-:S04]  /*13e0*/  FFMA R0, R13, -R20, 1 ;  /* 0x3f8000000d007423 */ /* 0x001fc80000000814 */
[----:B------:R-:W-:-:S04]  /*13f0*/  FFMA R13, R13, R0, R13 ;  /* 0x000000000d0d7223 */ /* 0x000fc8000000000d */
[----:B------:R-:W-:-:S04]  /*1400*/  FFMA R0, R13, -12, RZ ;  /* 0xc14000000d007823 */ /* 0x000fc800000000ff */
[----:B------:R-:W-:-:S04]  /*1410*/  FFMA R17, R0, -R20, -12 ;  /* 0xc140000000117423 */ /* 0x000fc80000000814 */
[----:B------:R-:W-:Y:S01]  /*1420*/  FFMA R13, R13, R17, R0 ;  /* 0x000000110d0d7223 */ /* 0x000fe20000000000 */
[----:B-1----:R-:W-:Y:S06]  /*1430*/  @!P1 BRA `(.L_x_38) ;  /* 0x0000000000109947 */ /* 0x002fec0003800000 */
[----:B------:R-:W-:Y:S01]  /*1440*/  HFMA2 R0, -RZ, RZ, -2.625, 0 ;  /* 0xc1400000ff007431 */ /* 0x000fe200000001ff */
[----:B------:R-:W-:-:S07]  /*1450*/  MOV R12, 0x1470 ;  /* 0x00001470000c7802 */ /* 0x000fce0000000f00 */
[----:B------:R-:W-:Y:S05]  /*1460*/  CALL.REL.NOINC `($__internal_1_$__cuda_sm3x_div_rn_noftz_f32_slowpath) ;  /* 0x0000003000607944 */ /* 0x000fea0003c00000 */
[----:B------:R-:W-:-:S07]  /*1470*/  MOV R13, R0 ;  /* 0x00000000000d7202 */ /* 0x000fce0000000f00 */
.L_x_38:
[----:B------:R-:W-:Y:S05]  /*1480*/  BSYNC.RECONVERGENT B3 ;  /* 0x0000000000037941 */ /* 0x000fea0003800200 */
.L_x_37:
[----:B------:R-:W0:Y:S01]  /*1490*/  MUFU.RCP R0, R23 ;  /* 0x0000001700007308 */ /* 0x000e220000001000 */
[----:B------:R-:W-:Y:S01]  /*14a0*/  UMOV UR6, 0x40c00000 ;  /* 0x40c0000000067882 */ /* 0x000fe20000000000 */
[----:B------:R-:W-:Y:S01]  /*14b0*/  BSSY.RECONVERGENT B3, `(.L_x_39) ;  /* 0x000000e000037945 */ /* 0x000fe20003800200 */
[----:B------:R-:W-:-:S05]  /*14c0*/  MOV R12, UR6 ;  /* 0x00000006000c7c02 */ /* 0x000fca0008000f00 */
[----:B------:R-:W1:Y:S01]  /*14d0*/  FCHK P1, R12, R23 ;  /* 0x000000170c007302 */ /* 0x000e620000020000 */
[----:B0-----:R-:W-:-:S04]  /*14e0*/  FFMA R17, R0, -R23, 1 ;  /* 0x3f80000000117423 */ /* 0x001fc80000000817 */
[----:B------:R-:W-:-:S04]  /*14f0*/  FFMA R0, R0, R17, R0 ;  /* 0x0000001100007223 */ /* 0x000fc80000000000 */
[----:B------:R-:W-:-:S04]  /*1500*/  FFMA R18, R0, 6, RZ ;  /* 0x40c0000000127823 */ /* 0x000fc800000000ff */
[----:B------:R-:W-:-:S04]  /*1510*/  FFMA R17, R18, -R23, 6 ;  /* 0x40c0000012117423 */ /* 0x000fc80000000817 */
[----:B------:R-:W-:Y:S01]  /*1520*/  FFMA R18, R0, R17, R18 ;  /* 0x0000001100127223 */ /* 0x000fe20000000012 */
[----:B-1----:R-:W-:Y:S06]  /*1530*/  @!P1 BRA `(.L_x_40) ;  /* 0x0000000000149947 */ /* 0x002fec0003800000 */
[----:B------:R-:W-:Y:S01]  /*1540*/  HFMA2 R0, -RZ, RZ, 2.375, 0 ;  /* 0x40c00000ff007431 */ /* 0x000fe200000001ff */
[----:B------:R-:W-:Y:S02]  /*1550*/  MOV R20, R23 ;  /* 0x0000001700147202 */ /* 0x000fe40000000f00 */
[----:B------:R-:W-:-:S07]  /*1560*/  MOV R12, 0x1580 ;  /* 0x00001580000c7802 */ /* 0x000fce0000000f00 */
[----:B------:R-:W-:Y:S05]  /*1570*/  CALL.REL.NOINC `($__internal_1_$__cuda_sm3x_div_rn_noftz_f32_slowpath) ;  /* 0x00000030001c7944 */ /* 0x000fea0003c00000 */
[----:B------:R-:W-:-:S07]  /*1580*/  MOV R18, R0 ;  /* 0x0000000000127202 */ /* 0x000fce0000000f00 */
.L_x_40:
[----:B------:R-:W-:Y:S05]  /*1590*/  BSYNC.RECONVERGENT B3 ;  /* 0x0000000000037941 */ /* 0x000fea0003800200 */
.L_x_39:
[----:B------:R-:W0:Y:S01]  /*15a0*/  LDS R17, [R22+0x8] ;  /* 0x0000080016117984 */ /* 0x000e220000000800 */
[----:B------:R-:W-:Y:S02]  /*15b0*/  HFMA2 R24, -RZ, RZ, 0.771484375, 0.21533203125 ;  /* 0x3a2c32e4ff187431 */ /* 0x000fe400000001ff */
[----:B------:R-:W-:Y:S01]  /*15c0*/  FADD R18, R18, R13 ;  /* 0x0000000d12127221 */ /* 0x000fe20000000000 */
[----:B------:R-:W-:Y:S03]  /*15d0*/  BSSY.RECONVERGENT B1, `(.L_x_41) ;  /* 0x000004d000017945 */ /* 0x000fe60003800200 */
[----:B------:R-:W-:Y:S01]  /*15e0*/  FMUL R18, R18, 4 ;  /* 0x4080000012127820 */ /* 0x000fe20000400000 */
[----:B0-----:R-:W-:-:S04]  /*15f0*/  FADD R0, R10, -R17 ;  /* 0x800000110a007221 */ /* 0x001fc80000000000 */
        /* <DEDUP_REMOVED lines=54> */
[----:B------:R-:W-:Y:S01]  /*1960*/  FFMA R24, R24, R21, 1 ;  /* 0x3f80000018187423 */ /* 0x000fe20000000015 */
[----:B------:R-:W-:-:S03]  /*1970*/  FSET.BF.GEU.AND R21, R18, R3, PT ;  /* 0x000000031215720a */ /* 0x000fc6000380e000 */
[----:B------:R-:W-:Y:S01]  /*1980*/  FMUL R23, R24, R23 ;  /* 0x0000001718177220 */ /* 0x000fe20000400000 */
[----:B------:R-:W-:Y:S02]  /*1990*/  HFMA2 R24, -RZ, RZ, 1.875, 0 ;  /* 0x3f800000ff187431 */ /* 0x000fe400000001ff */
[C---:B------:R-:W-:Y:S01]  /*19a0*/  FMUL R20, R18.reuse, R21 ;  /* 0x0000001512147220 */ /* 0x040fe20000400000 */
[----:B------:R-:W-:Y:S01]  /*19b0*/  FSET.BF.LT.AND R18, R18, R3, PT ;  /* 0x000000031212720a */ /* 0x000fe20003801000 */
[----:B------:R-:W-:Y:S01]  /*19c0*/  FMUL R26, R23, R26 ;  /* 0x0000001a171a7220 */ /* 0x000fe20000400000 */
[----:B------:R-:W-:-:S03]  /*19d0*/  @P1 FSEL R26, RZ, +INF , !P4 ;  /* 0x7f800000ff1a1808 */ /* 0x000fc60006000000 */
[----:B------:R-:W-:Y:S01]  /*19e0*/  FFMA R23, R3, R18, R20 ;  /* 0x0000001203177223 */ /* 0x000fe20000000014 */
        /* <DEDUP_REMOVED lines=11> */
.L_x_42:
[----:B------:R-:W-:Y:S05]  /*1aa0*/  BSYNC.RECONVERGENT B1 ;  /* 0x0000000000017941 */ /* 0x000fea0003800200 */
.L_x_41:
[C---:B------:R-:W-:Y:S01]  /*1ab0*/  FMUL R13, R12.reuse, 13 ;  /* 0x415000000c0d7820 */ /* 0x040fe20000400000 */
[----:B------:R-:W-:Y:S01]  /*1ac0*/  BSSY.RECONVERGENT B1, `(.L_x_43) ;  /* 0x0000022000017945 */ /* 0x000fe20003800200 */
[----:B------:R-:W-:Y:S02]  /*1ad0*/  HFMA2 R20, -RZ, RZ, 1.875, 0 ;  /* 0x3f800000ff147431 */ /* 0x000fe400000001ff */
[----:B------:R-:W0:Y:S01]  /*1ae0*/  FRND R18, R13 ;  /* 0x0000000d00127307 */ /* 0x000e220000201000 */
[----:B------:R-:W-:Y:S01]  /*1af0*/  FFMA R19, R12, 13, -R13 ;  /* 0x415000000c137823 */ /* 0x000fe2000000080d */
[----:B------:R-:W-:-:S03]  /*1b00*/  FSETP.GEU.AND P4, PT, R13, RZ, PT ;  /* 0x000000ff0d00720b */ /* 0x000fc60003f8e000 */
[----:B------:R-:W-:-:S03]  /*1b10*/  FFMA R19, R16, 13, R19 ;  /* 0x4150000010137823 */ /* 0x000fc60000000013 */
        /* <DEDUP_REMOVED lines=28> */
.L_x_44:
[----:B------:R-:W-:Y:S05]  /*1ce0*/  BSYNC.RECONVERGENT B1 ;  /* 0x0000000000017941 */ /* 0x000fea0003800200 */
.L_x_43:
        /* <DEDUP_REMOVED lines=15> */
.L_x_46:
[----:B------:R-:W-:Y:S05]  /*1de0*/  BSYNC.RECONVERGENT B3 ;  /* 0x0000000000037941 */ /* 0x000fea0003800200 */
.L_x_45:
        /* <DEDUP_REMOVED lines=16> */
.L_x_48:
[----:B------:R-:W-:Y:S05]  /*1ef0*/  BSYNC.RECONVERGENT B3 ;  /* 0x0000000000037941 */ /* 0x000fea0003800200 */
.L_x_47:
[----:B------:R0:W1:Y:S01]  /*1f00*/  LDS R0, [R22+0xc] ;  /* 0x00000c0016007984 */ /* 0x0000620000000800 */
[----:B------:R-:W-:Y:S01]  /*1f10*/  FADD R18, R18, R13 ;  /* 0x0000000d12127221 */ /* 0x000fe20000000000 */
[----:B------:R-:W-:Y:S03]  /*1f20*/  BSSY.RECONVERGENT B1, `(.L_x_49) ;  /* 0x000004e000017945 */ /* 0x000fe60003800200 */
[----:B------:R-:W-:Y:S01]  /*1f30*/  FMUL R18, R18, 4 ;  /* 0x4080000012127820 */ /* 0x000fe20000400000 */
[----:B0-----:R-:W-:Y:S02]  /*1f40*/  HFMA2 R22, -RZ, RZ, 0.771484375, 0.21533203125 ;  /* 0x3a2c32e4ff167431 */ /* 0x001fe400000001ff */
[----:B-1----:R-:W-:-:S04]  /*1f50*/  FADD R0, R9, -R0 ;  /* 0x8000000009007221 */ /* 0x002fc80000000000 */
        /* <DEDUP_REMOVED lines=56> */
[----:B------:R-:W-:Y:S02]  /*22e0*/  FMUL R22, R22, R25 ;  /* 0x0000001916167220 */ /* 0x000fe40000400000 */
[C---:B------:R-:W-:Y:S01]  /*22f0*/  FMUL R20, R18.reuse, R21 ;  /* 0x0000001512147220 */ /* 0x040fe20000400000 */
[----:B------:R-:W-:Y:S01]  /*2300*/  FSET.BF.LT.AND R18, R18, R3, PT ;  /* 0x000000031212720a */ /* 0x000fe20003801000 */
[----:B------:R-:W-:Y:S01]  /*2310*/  FMUL R13, R22, R13 ;  /* 0x0000000d160d7220 */ /* 0x000fe20000400000 */
[----:B------:R-:W-:Y:S01]  /*2320*/  HFMA2 R22, -RZ, RZ, 1.875, 0 ;  /* 0x3f800000ff167431 */ /* 0x000fe200000001ff */
[----:B------:R-:W-:Y:S02]  /*2330*/  @P1 FSEL R13, RZ, +INF , !P4 ;  /* 0x7f800000ff0d1808 */ /* 0x000fe40006000000 */
        /* <DEDUP_REMOVED lines=12> */
.L_x_50:
[----:B------:R-:W-:Y:S05]  /*2400*/  BSYNC.RECONVERGENT B1 ;  /* 0x0000000000017941 */ /* 0x000fea0003800200 */
.L_x_49:
        /* <DEDUP_REMOVED lines=35> */
.L_x_52:
[----:B------:R-:W-:Y:S05]  /*2640*/  BSYNC.RECONVERGENT B1 ;  /* 0x0000000000017941 */ /* 0x000fea0003800200 */
.L_x_51:
        /* <DEDUP_REMOVED lines=15> */
.L_x_54:
[----:B------:R-:W-:Y:S05]  /*2740*/  BSYNC.RECONVERGENT B3 ;  /* 0x0000000000037941 */ /* 0x000fea0003800200 */
.L_x_53:
        /* <DEDUP_REMOVED lines=15> */
.L_x_56:
[----:B------:R-:W-:Y:S05]  /*2840*/  BSYNC.RECONVERGENT B3 ;  /* 0x0000000000037941 */ /* 0x000fea0003800200 */
.L_x_55:
[----:B------:R-:W-:-:S04]  /*2850*/  FADD R0, R0, R13 ;  /* 0x0000000d00007221 */ /* 0x000fc80000000000 */
[----:B------:R-:W-:-:S05]  /*2860*/  FMUL R0, R0, 4 ;  /* 0x4080000000007820 */ /* 0x000fca0000400000 */
[CC--:B------:R-:W-:Y:S02]  /*2870*/  FSET.BF.GEU.AND R13, R0.reuse, R3.reuse, PT ;  /* 0x00000003000d720a */ /* 0x0c0fe4000380e000 */
[----:B------:R-:W-:-:S03]  /*2880*/  FSET.BF.LT.AND R12, R0, R3, PT ;  /* 0x00000003000c720a */ /* 0x000fc60003801000 */
[----:B------:R-:W-:-:S04]  /*2890*/  FMUL R0, R0, R13 ;  /* 0x0000000d00007220 */ /* 0x000fc80000400000 */
[----:B------:R-:W-:Y:S01]  /*28a0*/  FFMA R17, R3, R12, R0 ;  /* 0x0000000c03117223 */ /* 0x000fe20000000000 */
[----:B------:R-:W-:Y:S06]  /*28b0*/  BRA `(.L_x_57) ;  /* 0x0000001c00107947 */ /* 0x000fec0003800000 */
.L_x_31:
[----:B------:R-:W0:Y:S01]  /*28c0*/  LDS R13, [R22+0x4] ;  /* 0x00000400160d7984 */ /* 0x000e220000000800 */
[----:B------:R-:W-:Y:S01]  /*28d0*/  MOV R20, 0x3a2c32e4 ;  /* 0x3a2c32e400147802 */ /* 0x000fe20000000f00 */
[----:B------:R-:W-:Y:S02]  /*28e0*/  BSSY.RECONVERGENT B1, `(.L_x_58) ;  /* 0x000004b000017945 */ /* 0x000fe40003800200 */
[----:B------:R1:W2:Y:S01]  /*28f0*/  LDS R24, [R22+0x8] ;  /* 0x0000080016187984 */ /* 0x0002a20000000800 */
[----:B0-----:R-:W-:-:S04]  /*2900*/  FADD R0, R6, R13 ;  /* 0x0000000d06007221 */ /* 0x001fc80000000000 */
[----:B-----5:R-:W-:-:S04]  /*2910*/  FADD R0, R11, -R0 ;  /* 0x800000000b007221 */ /* 0x020fc80000000000 */
        /* <DEDUP_REMOVED lines=29> */
[----:B------:R-:W-:Y:S01]  /*2af0*/  FMUL R18, R17, 3 ;  /* 0x4040000011127820 */ /* 0x000fe20000400000 */
[----:B------:R-:W-:-:S03]  /*2b00*/  HFMA2 R19, -RZ, RZ, 0.64013671875, -15.109375 ;  /* 0x391fcb8eff137431 */ /* 0x000fc600000001ff */
        /* <DEDUP_REMOVED lines=9> */
[----:B------:R-:W-:Y:S02]  /*2ba0*/  FFMA R13, R18, 7, R13 ;  /* 0x40e00000120d7823 */ /* 0x000fe4000000000d */
[----:B------:R-:W3:Y:S01]  /*2bb0*/  F2I.NTZ R23, R17 ;  /* 0x0000001100177305 */ /* 0x000ee20000203100 */
[----:B0-----:R-:W-:Y:S01]  /*2bc0*/  FADD R20, R17, -R16 ;  /* 0x8000001011147221 */ /* 0x001fe20000000000 */
[----:B------:R-:W-:-:S03]  /*2bd0*/  FSETP.GT.AND P1, PT, R16, RZ, PT ;  /* 0x000000ff1000720b */ /* 0x000fc60003f24000 */
[----:B------:R-:W-:Y:S01]  /*2be0*/  FADD R20, R13, R20 ;  /* 0x000000140d147221 */ /* 0x000fe20000000000 */
[----:B------:R-:W-:Y:S01]  /*2bf0*/  SEL R16, RZ, 0x83000000, P1 ;  /* 0x83000000ff107807 */ /* 0x000fe20000800000 */
[----:B------:R1:W0:Y:S01]  /*2c00*/  LDS R13, [R22+0xc] ;  /* 0x00000c00160d7984 */ /* 0x0002220000000800 */
[----:B------:R-:W-:Y:S01]  /*2c10*/  FSETP.GT.AND P1, PT, |R17|, 152, PT ;  /* 0x431800001100780b */ /* 0x000fe20003f24200 */
[----:B------:R-:W-:Y:S01]  /*2c20*/  FFMA R21, R20, R19, 0.0013391353422775864601 ;  /* 0x3aaf85ed14157423 */ /* 0x000fe20000000013 */
[----:B---3--:R-:W-:-:S03]  /*2c30*/  LEA R23, R23, -R16, 0x17 ;  /* 0x8000001017177211 */ /* 0x008fc600078eb8ff */
[----:B------:R-:W-:-:S04]  /*2c40*/  FFMA R21, R20, R21, 0.0096188392490148544312 ;  /* 0x3c1d985614157423 */ /* 0x000fc80000000015 */
[----:B------:R-:W-:-:S04]  /*2c50*/  FFMA R21, R20, R21, 0.055503588169813156128 ;  /* 0x3d6357bb14157423 */ /* 0x000fc80000000015 */
[----:B------:R-:W-:-:S04]  /*2c60*/  FFMA R21, R20, R21, 0.24022644758224487305 ;  /* 0x3e75fdec14157423 */ /* 0x000fc80000000015 */
[----:B------:R-:W-:-:S04]  /*2c70*/  FFMA R21, R20, R21, 0.69314718246459960938 ;  /* 0x3f31721814157423 */ /* 0x000fc80000000015 */
[----:B------:R-:W-:Y:S01]  /*2c80*/  FFMA R21, R20, R21, 1 ;  /* 0x3f80000014157423 */ /* 0x000fe20000000015 */
[----:B------:R-:W-:-:S05]  /*2c90*/  IADD3 R20, PT, PT, R16, 0x7f000000, RZ ;  /* 0x7f00000010147810 */ /* 0x000fca0007ffe0ff */
[----:B------:R-:W-:-:S04]  /*2ca0*/  FMUL R20, R21, R20 ;  /* 0x0000001415147220 */ /* 0x000fc80000400000 */
[----:B------:R-:W-:Y:S01]  /*2cb0*/  FMUL R20, R20, R23 ;  /* 0x0000001714147220 */ /* 0x000fe20000400000 */
[----:B------:R-:W-:Y:S02]  /*2cc0*/  MOV R23, 0x3f800000 ;  /* 0x3f80000000177802 */ /* 0x000fe40000000f00 */
[----:B------:R-:W-:Y:S01]  /*2cd0*/  @P1 FSEL R20, RZ, +INF , !P4 ;  /* 0x7f800000ff141808 */ /* 0x000fe20006000000 */
[----:B-12---:R-:W-:Y:S06]  /*2ce0*/  @!P3 BRA `(.L_x_59) ;  /* 0x000000000028b947 */ /* 0x006fec0003800000 */
        /* <DEDUP_REMOVED lines=10> */
.L_x_59:
[----:B------:R-:W-:Y:S05]  /*2d90*/  BSYNC.RECONVERGENT B1 ;  /* 0x0000000000017941 */ /* 0x000fea0003800200 */
.L_x_58:
[C---:B------:R-:W-:Y:S01]  /*2da0*/  FMUL R17, R12.reuse, 13 ;  /* 0x415000000c117820 */ /* 0x040fe20000400000 */
[----:B------:R-:W-:Y:S01]  /*2db0*/  BSSY.RECONVERGENT B1, `(.L_x_60) ;  /* 0x0000022000017945 */ /* 0x000fe20003800200 */
[----:B------:R-:W-:Y:S02]  /*2dc0*/  HFMA2 R20, -RZ, RZ, 1.875, 0 ;  /* 0x3f800000ff147431 */ /* 0x000fe400000001ff */
[----:B------:R-:W1:Y:S01]  /*2dd0*/  FRND R16, R17 ;  /* 0x0000001100107307 */ /* 0x000e620000201000 */
[----:B------:R-:W-:Y:S01]  /*2de0*/  FFMA R21, R12, 13, -R17 ;  /* 0x415000000c157823 */ /* 0x000fe20000000811 */
[----:B------:R-:W-:-:S03]  /*2df0*/  FSETP.GEU.AND P4, PT, R17, RZ, PT ;  /* 0x000000ff1100720b */ /* 0x000fc60003f8e000 */
[----:B------:R-:W-:-:S03]  /*2e00*/  FFMA R21, R18, 13, R21 ;  /* 0x4150000012157823 */ /* 0x000fc60000000015 */
[----:B------:R-:W2:Y:S01]  /*2e10*/  F2I.NTZ R18, R17 ;  /* 0x0000001100127305 */ /* 0x000ea20000203100 */
[----:B-1----:R-:W-:Y:S01]  /*2e20*/  FADD R12, R17, -R16 ;  /* 0x80000010110c7221 */ /* 0x002fe20000000000 */
[----:B------:R-:W-:-:S03]  /*2e30*/  FSETP.GT.AND P1, PT, R16, RZ, PT ;  /* 0x000000ff1000720b */ /* 0x000fc60003f24000 */
[----:B------:R-:W-:Y:S01]  /*2e40*/  FADD R12, R21, R12 ;  /* 0x0000000c150c7221 */ /* 0x000fe20000000000 */
[----:B------:R-:W-:Y:S02]  /*2e50*/  SEL R21, RZ, 0x83000000, P1 ;  /* 0x83000000ff157807 */ /* 0x000fe40000800000 */
[----:B------:R-:W-:Y:S01]  /*2e60*/  FSETP.GT.AND P1, PT, |R17|, 152, PT ;  /* 0x431800001100780b */ /* 0x000fe20003f24200 */
[----:B------:R-:W-:Y:S01]  /*2e70*/  FFMA R19, R12, R19, 0.0013391353422775864601 ;  /* 0x3aaf85ed0c137423 */ /* 0x000fe20000000013 */
[----:B------:R-:W-:Y:S02]  /*2e80*/  IADD3 R16, PT, PT, R21, 0x7f000000, RZ ;  /* 0x7f00000015107810 */ /* 0x000fe40007ffe0ff */
[----:B--2---:R-:W-:Y:S01]  /*2e90*/  LEA R21, R18, -R21, 0x17 ;  /* 0x8000001512157211 */ /* 0x004fe200078eb8ff */
        /* <DEDUP_REMOVED lines=19> */
.L_x_61:
[----:B------:R-:W-:Y:S05]  /*2fd0*/  BSYNC.RECONVERGENT B1 ;  /* 0x0000000000017941 */ /* 0x000fea0003800200 */
.L_x_60:
[----:B------:R-:W1:Y:S01]  /*2fe0*/  MUFU.RCP R17, R20 ;  /* 0x0000001400117308 */ /* 0x000e620000001000 */
[----:B------:R-:W-:Y:S01]  /*2ff0*/  UMOV UR6, 0x41400000 ;  /* 0x4140000000067882 */ /* 0x000fe20000000000 */
[----:B------:R-:W-:Y:S01]  /*3000*/  BSSY.RECONVERGENT B3, `(.L_x_62) ;  /* 0x000000d000037945 */ /* 0x000fe20003800200 */
[----:B------:R-:W-:-:S05]  /*3010*/  MOV R19, UR6 ;  /* 0x0000000600137c02 */ /* 0x000fca0008000f00 */
[----:B------:R-:W2:Y:S01]  /*3020*/  FCHK P1, -R19, R20 ;  /* 0x0000001413007302 */ /* 0x000ea20000020100 */
[----:B-1----:R-:W-:-:S04]  /*3030*/  FFMA R22, R17, -R20, 1 ;  /* 0x3f80000011167423 */ /* 0x002fc80000000814 */
[----:B------:R-:W-:-:S04]  /*3040*/  FFMA R22, R17, R22, R17 ;  /* 0x0000001611167223 */ /* 0x000fc80000000011 */
[----:B------:R-:W-:-:S04]  /*3050*/  FFMA R17, R22, -12, RZ ;  /* 0xc140000016117823 */ /* 0x000fc800000000ff */
[----:B------:R-:W-:-:S04]  /*3060*/  FFMA R0, R17, -R20, -12 ;  /* 0xc140000011007423 */ /* 0x000fc80000000814 */
[----:B------:R-:W-:Y:S01]  /*3070*/  FFMA R22, R22, R0, R17 ;  /* 0x0000000016167223 */ /* 0x000fe20000000011 */
[----:B--2---:R-:W-:Y:S06]  /*3080*/  @!P1 BRA `(.L_x_63) ;  /* 0x0000000000109947 */ /* 0x004fec0003800000 */
[----:B------:R-:W-:Y:S01]  /*3090*/  HFMA2 R0, -RZ, RZ, -2.625, 0 ;  /* 0xc1400000ff007431 */ /* 0x000fe200000001ff */
[----:B------:R-:W-:-:S07]  /*30a0*/  MOV R12, 0x30c0 ;  /* 0x000030c0000c7802 */ /* 0x000fce0000000f00 */
[----:B0-----:R-:W-:Y:S05]  /*30b0*/  CALL.REL.NOINC `($__internal_1_$__cuda_sm3x_div_rn_noftz_f32_slowpath) ;  /* 0x00000014004c7944 */ /* 0x001fea0003c00000 */
[----:B------:R-:W-:-:S07]  /*30c0*/  MOV R22, R0 ;  /* 0x0000000000167202 */ /* 0x000fce0000000f00 */
.L_x_63:
[----:B------:R-:W-:Y:S05]  /*30d0*/  BSYNC.RECONVERGENT B3 ;  /* 0x0000000000037941 */ /* 0x000fea0003800200 */
.L_x_62:
[----:B------:R-:W1:Y:S01]  /*30e0*/  MUFU.RCP R0, R23 ;  /* 0x0000001700007308 */ /* 0x000e620000001000 */
[----:B------:R-:W-:Y:S01]  /*30f0*/  UMOV UR6, 0x40c00000 ;  /* 0x40c0000000067882 */ /* 0x000fe20000000000 */
[----:B------:R-:W-:Y:S01]  /*3100*/  BSSY.RECONVERGENT B3, `(.L_x_64) ;  /* 0x000000e000037945 */ /* 0x000fe20003800200 */
[----:B------:R-:W-:-:S05]  /*3110*/  MOV R16, UR6 ;  /* 0x0000000600107c02 */ /* 0x000fca0008000f00 */
[----:B------:R-:W2:Y:S01]  /*3120*/  FCHK P1, R16, R23 ;  /* 0x0000001710007302 */ /* 0x000ea20000020000 */
[----:B-1----:R-:W-:-:S04]  /*3130*/  FFMA R17, R0, -R23, 1 ;  /* 0x3f80000000117423 */ /* 0x002fc80000000817 */
[----:B------:R-:W-:-:S04]  /*3140*/  FFMA R0, R0, R17, R0 ;  /* 0x0000001100007223 */ /* 0x000fc80000000000 */
[----:B------:R-:W-:-:S04]  /*3150*/  FFMA R19, R0, 6, RZ ;  /* 0x40c0000000137823 */ /* 0x000fc800000000ff */
[----:B------:R-:W-:-:S04]  /*3160*/  FFMA R12, R19, -R23, 6 ;  /* 0x40c00000130c7423 */ /* 0x000fc80000000817 */
[----:B------:R-:W-:Y:S01]  /*3170*/  FFMA R19, R0, R12, R19 ;  /* 0x0000000c00137223 */ /* 0x000fe20000000013 */
[----:B--2---:R-:W-:Y:S06]  /*3180*/  @!P1 BRA `(.L_x_65) ;  /* 0x0000000000149947 */ /* 0x004fec0003800000 */
[----:B------:R-:W-:Y:S01]  /*3190*/  HFMA2 R0, -RZ, RZ, 2.375, 0 ;  /* 0x40c00000ff007431 */ /* 0x000fe200000001ff */
[----:B------:R-:W-:Y:S02]  /*31a0*/  MOV R20, R23 ;  /* 0x0000001700147202 */ /* 0x000fe40000000f00 */
[----:B------:R-:W-:-:S07]  /*31b0*/  MOV R12, 0x31d0 ;  /* 0x000031d0000c7802 */ /* 0x000fce0000000f00 */
[----:B0-----:R-:W-:Y:S05]  /*31c0*/  CALL.REL.NOINC `($__internal_1_$__cuda_sm3x_div_rn_noftz_f32_slowpath) ;  /* 0x0000001400087944 */ /* 0x001fea0003c00000 */
[----:B------:R-:W-:-:S07]  /*31d0*/  MOV R19, R0 ;  /* 0x0000000000137202 */ /* 0x000fce0000000f00 */
.L_x_65:
[----:B------:R-:W-:Y:S05]  /*31e0*/  BSYNC.RECONVERGENT B3 ;  /* 0x0000000000037941 */ /* 0x000fea0003800200 */
.L_x_64:
[----:B------:R-:W-:Y:S01]  /*31f0*/  FADD R17, R5, R24 ;  /* 0x0000001805117221 */ /* 0x000fe20000000000 */
[----:B------:R-:W-:Y:S02]  /*3200*/  HFMA2 R25, -RZ, RZ, 0.771484375, 0.21533203125 ;  /* 0x3a2c32e4ff197431 */ /* 0x000fe400000001ff */
[----:B------:R-:W-:Y:S01]  /*3210*/  FADD R22, R19, R22 ;  /* 0x0000001613167221 */ /* 0x000fe20000000000 */
[----:B------:R-:W-:Y:S01]  /*3220*/  BSSY.RECONVERGENT B1, `(.L_x_66) ;  /* 0x000004d000017945 */ /* 0x000fe20003800200 */
[----:B------:R-:W-:Y:S01]  /*3230*/  FADD R0, R10, -R17 ;  /* 0x800000110a007221 */ /* 0x000fe20000000000 */
[----:B------:R-:W-:-:S03]  /*3240*/  HFMA2 R24, -RZ, RZ, 1.875, 0 ;  /* 0x3f800000ff187431 */ /* 0x000fc600000001ff */
        /* <DEDUP_REMOVED lines=12> */
[----:B------:R-:W1:Y:S03]  /*3310*/  MUFU.RCP R12, R12 ;  /* 0x0000000c000c7308 */ /* 0x000e660000001000 */
[----:B-1----:R-:W-:Y:S01]  /*3320*/  FMUL R16, R12, R23 ;  /* 0x000000170c107220 */ /* 0x002fe20000400000 */
[----:B------:R-:W-:-:S03]  /*3330*/  FFMA R23, R18, 1.1920928955078125e-07, R17 ;  /* 0x3400000012177823 */ /* 0x000fc60000000011 */
[----:B------:R-:W-:Y:S01]  /*3340*/  FADD R20, R21, -R16 ;  /* 0x8000001015147221 */ /* 0x000fe20000000000 */
[CC--:B------:R-:W-:Y:S01]  /*3350*/  FMUL R18, R16.reuse, R16.reuse ;  /* 0x0000001010127220 */ /* 0x0c0fe20000400000 */
[----:B------:R-:W-:Y:S02]  /*3360*/  FFMA R17, R16, 1.4426950216293334961, R23 ;  /* 0x3fb8aa3b10117823 */ /* 0x000fe40000000017 */
[----:B------:R-:W-:Y:S01]  /*3370*/  FADD R20, R20, R20 ;  /* 0x0000001414147221 */ /* 0x000fe20000000000 */
[C---:B------:R-:W-:Y:S01]  /*3380*/  FFMA R25, R18.reuse, R25, 0.0032181653659790754318 ;  /* 0x3b52e7db12197423 */ /* 0x040fe20000000019 */
        /* <DEDUP_REMOVED lines=15> */
[----:B------:R-:W1:Y:S01]  /*3480*/  FRND R18, R21 ;  /* 0x0000001500127307 */ /* 0x000e620000201000 */
[----:B------:R-:W-:Y:S01]  /*3490*/  FADD R16, R16, -R17 ;  /* 0x8000001110107221 */ /* 0x000fe20000000000 */
[----:B------:R-:W-:Y:S01]  /*34a0*/  FFMA R17, R12, 7, -R21 ;  /* 0x40e000000c117823 */ /* 0x000fe20000000815 */
[----:B------:R-:W-:-:S03]  /*34b0*/  FSETP.GEU.AND P4, PT, R21, RZ, PT ;  /* 0x000000ff1500720b */ /* 0x000fc60003f8e000 */
[----:B------:R-:W-:Y:S01]  /*34c0*/  FFMA R20, R16, 7, R17 ;  /* 0x40e0000010147823 */ /* 0x000fe20000000011 */
[----:B------:R-:W-:Y:S01]  /*34d0*/  MOV R17, 0x391fcb8e ;  /* 0x391fcb8e00117802 */ /* 0x000fe20000000f00 */
[----:B------:R-:W2:Y:S01]  /*34e0*/  F2I.NTZ R19, R21 ;  /* 0x0000001500137305 */ /* 0x000ea20000203100 */
[C---:B-1----:R-:W-:Y:S01]  /*34f0*/  FADD R23, R21.reuse, -R18 ;  /* 0x8000001215177221 */ /* 0x042fe20000000000 */
[----:B------:R-:W-:Y:S01]  /*3500*/  FSETP.GT.AND P1, PT, R18, RZ, PT ;  /* 0x000000ff1200720b */ /* 0x000fe20003f24000 */
[----:B------:R-:W-:Y:S02]  /*3510*/  FMUL R18, R22, 4 ;  /* 0x4080000016127820 */ /* 0x000fe40000400000 */
[----:B------:R-:W-:Y:S01]  /*3520*/  FADD R20, R20, R23 ;  /* 0x0000001714147221 */ /* 0x000fe20000000000 */
[----:B------:R-:W-:Y:S02]  /*3530*/  SEL R22, RZ, 0x83000000, P1 ;  /* 0x83000000ff167807 */ /* 0x000fe40000800000 */
[----:B------:R-:W-:Y:S01]  /*3540*/  FSETP.GT.AND P1, PT, |R21|, 152, PT ;  /* 0x431800001500780b */ /* 0x000fe20003f24200 */
[----:B------:R-:W-:Y:S01]  /*3550*/  FFMA R23, R20, R17, 0.0013391353422775864601 ;  /* 0x3aaf85ed14177423 */ /* 0x000fe20000000011 */
[----:B------:R-:W-:-:S02]  /*3560*/  IADD3 R25, PT, PT, R22, 0x7f000000, RZ ;  /* 0x7f00000016197810 */ /* 0x000fc40007ffe0ff */
[----:B--2---:R-:W-:Y:S01]  /*3570*/  LEA R22, R19, -R22, 0x17 ;  /* 0x8000001613167211 */ /* 0x004fe200078eb8ff */
        /* <DEDUP_REMOVED lines=23> */
.L_x_67:
[----:B------:R-:W-:Y:S05]  /*36f0*/  BSYNC.RECONVERGENT B1 ;  /* 0x0000000000017941 */ /* 0x000fea0003800200 */
.L_x_66:
        /* <DEDUP_REMOVED lines=35> */
.L_x_69:
[----:B------:R-:W-:Y:S05]  /*3930*/  BSYNC.RECONVERGENT B1 ;  /* 0x0000000000017941 */ /* 0x000fea0003800200 */
.L_x_68:
        /* <DEDUP_REMOVED lines=15> */
.L_x_71:
[----:B------:R-:W-:Y:S05]  /*3a30*/  BSYNC.RECONVERGENT B3 ;  /* 0x0000000000037941 */ /* 0x000fea0003800200 */
.L_x_70:
        /* <DEDUP_REMOVED lines=16> */
.L_x_73:
[----:B------:R-:W-:Y:S05]  /*3b40*/  BSYNC.RECONVERGENT B3 ;  /* 0x0000000000037941 */ /* 0x000fea0003800200 */
.L_x_72:
[----:B0-----:R-:W-:Y:S01]  /*3b50*/  FADD R0, R4, R13 ;  /* 0x0000000d04007221 */ /* 0x001fe20000000000 */
[----:B------:R-:W-:Y:S02]  /*3b60*/  HFMA2 R25, -RZ, RZ, 0.771484375, 0.21533203125 ;  /* 0x3a2c32e4ff197431 */ /* 0x000fe400000001ff */
[----:B------:R-:W-:Y:S01]  /*3b70*/  FADD R22, R17, R22 ;  /* 0x0000001611167221 */ /* 0x000fe20000000000 */
[----:B------:R-:W-:Y:S01]  /*3b80*/  BSSY.RECONVERGENT B1, `(.L_x_74) ;  /* 0x000004d000017945 */ /* 0x000fe20003800200 */
[----:B------:R-:W-:-:S04]  /*3b90*/  FADD R0, R9, -R0 ;  /* 0x8000000009007221 */ /* 0x000fc80000000000 */
        /* <DEDUP_REMOVED lines=12> */
[----:B------:R-:W0:Y:S03]  /*3c60*/  MUFU.RCP R12, R12 ;  /* 0x0000000c000c7308 */ /* 0x000e260000001000 */
[----:B0-----:R-:W-:Y:S01]  /*3c70*/  FMUL R16, R12, R21 ;  /* 0x000000150c107220 */ /* 0x001fe20000400000 */
        /* <DEDUP_REMOVED lines=29> */
[----:B------:R-:W-:Y:S01]  /*3e50*/  FSETP.GT.AND P1, PT, R18, RZ, PT ;  /* 0x000000ff1200720b */ /* 0x000fe20003f24000 */
[----:B------:R-:W-:Y:S02]  /*3e60*/  FMUL R18, R22, 4 ;  /* 0x4080000016127820 */ /* 0x000fe40000400000 */
[----:B------:R-:W-:Y:S01]  /*3e70*/  FADD R21, R21, R20 ;  /* 0x0000001415157221 */ /* 0x000fe20000000000 */
[----:B------:R-:W-:Y:S02]  /*3e80*/  SEL R22, RZ, 0x83000000, P1 ;  /* 0x83000000ff167807 */ /* 0x000fe40000800000 */
[----:B------:R-:W-:Y:S01]  /*3e90*/  FSETP.GT.AND P1, PT, |R19|, 152, PT ;  /* 0x431800001300780b */ /* 0x000fe20003f24200 */
[----:B------:R-:W-:Y:S01]  /*3ea0*/  FFMA R20, R21, R16, 0.0013391353422775864601 ;  /* 0x3aaf85ed15147423 */ /* 0x000fe20000000010 */
[----:B------:R-:W-:-:S02]  /*3eb0*/  IADD3 R25, PT, PT, R22, 0x7f000000, RZ ;  /* 0x7f00000016197810 */ /* 0x000fc40007ffe0ff */
        /* <DEDUP_REMOVED lines=25> */
.L_x_75:
[----:B------:R-:W-:Y:S05]  /*4050*/  BSYNC.RECONVERGENT B1 ;  /* 0x0000000000017941 */ /* 0x000fea0003800200 */
.L_x_74:
        /* <DEDUP_REMOVED lines=35> */
.L_x_77:
[----:B------:R-:W-:Y:S05]  /*4290*/  BSYNC.RECONVERGENT B1 ;  /* 0x0000000000017941 */ /* 0x000fea0003800200 */
.L_x_76:
        /* <DEDUP_REMOVED lines=15> */
.L_x_79:
[----:B------:R-:W-:Y:S05]  /*4390*/  BSYNC.RECONVERGENT B3 ;  /* 0x0000000000037941 */ /* 0x000fea0003800200 */
.L_x_78:
        /* <DEDUP_REMOVED lines=15> */
.L_x_81:
[----:B------:R-:W-:Y:S05]  /*4490*/  BSYNC.RECONVERGENT B3 ;  /* 0x0000000000037941 */ /* 0x000fea0003800200 */
.L_x_80:
[----:B------:R-:W-:-:S04]  /*44a0*/  FADD R0, R0, R13 ;  /* 0x0000000d00007221 */ /* 0x000fc80000000000 */
[----:B------:R-:W-:-:S05]  /*44b0*/  FMUL R0, R0, 4 ;  /* 0x4080000000007820 */ /* 0x000fca0000400000 */
[CC--:B------:R-:W-:Y:S02]  /*44c0*/  FSET.BF.GEU.AND R13, R0.reuse, R3.reuse, PT ;  /* 0x00000003000d720a */ /* 0x0c0fe4000380e000 */
[----:B------:R-:W-:-:S03]  /*44d0*/  FSET.BF.LT.AND R12, R0, R3, PT ;  /* 0x00000003000c720a */ /* 0x000fc60003801000 */
[----:B------:R-:W-:-:S04]  /*44e0*/  FMUL R0, R0, R13 ;  /* 0x0000000d00007220 */ /* 0x000fc80000400000 */
[----:B------:R-:W-:-:S07]  /*44f0*/  FFMA R17, R3, R12, R0 ;  /* 0x0000000c03117223 */ /* 0x000fce0000000000 */
.L_x_57:
[----:B------:R-:W0:Y:S01]  /*4500*/  LDC.64 R12, c[0x0][0x388] ;  /* 0x0000e200ff0c7b82 */ /* 0x000e220000000a00 */
[----:B------:R-:W-:Y:S01]  /*4510*/  LEA R19, R2, R2, 0x1 ;  /* 0x0000000202137211 */ /* 0x000fe200078e08ff */
[----:B------:R-:W-:Y:S01]  /*4520*/  FADD R21, -R23, -RZ ;  /* 0x800000ff17157221 */ /* 0x000fe20000000100 */
[----:B------:R1:W-:Y:S01]  /*4530*/  REDG.E.ADD.F32.FTZ.RN.STRONG.GPU desc[UR4][R14.64], R23 ;  /* 0x000000170e0079a6 */ /* 0x0003e2000c12f304 */
[----:B------:R-:W-:-:S03]  /*4540*/  FADD R25, -R17, -RZ ;  /* 0x800000ff11197221 */ /* 0x000fc60000000100 */
[----:B------:R1:W-:Y:S04]  /*4550*/  REDG.E.ADD.F32.FTZ.RN.STRONG.GPU desc[UR4][R14.64+0x4], R27 ;  /* 0x0000041b0e0079a6 */ /* 0x0003e8000c12f304 */
[----:B------:R1:W-:Y:S01]  /*4560*/  REDG.E.ADD.F32.FTZ.RN.STRONG.GPU desc[UR4][R14.64+0x8], R17 ;  /* 0x000008110e0079a6 */ /* 0x0003e2000c12f304 */
[----:B0-----:R-:W-:-:S04]  /*4570*/  IMAD.WIDE R12, R19, 0x4, R12 ;  /* 0x00000004130c7825 */ /* 0x001fc800078e020c */
[----:B------:R-:W-:Y:S01]  /*4580*/  FADD R19, -R27, -RZ ;  /* 0x800000ff1b137221 */ /* 0x000fe20000000100 */
[----:B------:R1:W-:Y:S04]  /*4590*/  REDG.E.ADD.F32.FTZ.RN.STRONG.GPU desc[UR4][R12.64], R21 ;  /* 0x000000150c0079a6 */ /* 0x0003e8000c12f304 */
[----:B------:R1:W-:Y:S04]  /*45a0*/  REDG.E.ADD.F32.FTZ.RN.STRONG.GPU desc[UR4][R12.64+0x4], R19 ;  /* 0x000004130c0079a6 */ /* 0x0003e8000c12f304 */
[----:B------:R1:W-:Y:S02]  /*45b0*/  REDG.E.ADD.F32.FTZ.RN.STRONG.GPU desc[UR4][R12.64+0x8], R25 ;  /* 0x000008190c0079a6 */ /* 0x0003e4000c12f304 */
.L_x_32:
[----:B------:R-:W-:Y:S05]  /*45c0*/  BSYNC.RECONVERGENT B0 ;  /* 0x0000000000007941 */ /* 0x000fea0003800200 */
.L_x_30:
[----:B------:R-:W-:Y:S05]  /*45d0*/  @P2 BRA `(.L_x_82) ;  /* 0xffffffc400882947 */ /* 0x000fea000383ffff */
[----:B------:R-:W-:Y:S05]  /*45e0*/  EXIT ;  /* 0x000000000000794d */ /* 0x000fea0003800000 */
        .weak           $__internal_1_$__cuda_sm3x_div_rn_noftz_f32_slowpath
        .type           $__internal_1_$__cuda_sm3x_div_rn_noftz_f32_slowpath,@function
        .size           $__internal_1_$__cuda_sm3x_div_rn_noftz_f32_slowpath,(.L_x_96 - $__internal_1_$__cuda_sm3x_div_rn_noftz_f32_slowpath)
$__internal_1_$__cuda_sm3x_div_rn_noftz_f32_slowpath:
[----:B------:R-:W-:Y:S01]  /*45f0*/  SHF.R.U32.HI R16, RZ, 0x17, R20 ;  /* 0x00000017ff107819 */ /* 0x000fe20000011614 */
[----:B------:R-:W-:Y:S01]  /*4600*/  BSSY.RECONVERGENT B1, `(.L_x_83) ;  /* 0x0000062000017945 */ /* 0x000fe20003800200 */
[----:B------:R-:W-:Y:S02]  /*4610*/  SHF.R.U32.HI R21, RZ, 0x17, R0 ;  /* 0x00000017ff157819 */ /* 0x000fe40000011600 */
[----:B------:R-:W-:Y:S02]  /*4620*/  LOP3.LUT R16, R16, 0xff, RZ, 0xc0, !PT ;  /* 0x000000ff10107812 */ /* 0x000fe400078ec0ff */
[----:B------:R-:W-:Y:S02]  /*4630*/  LOP3.LUT R21, R21, 0xff, RZ, 0xc0, !PT ;  /* 0x000000ff15157812 */ /* 0x000fe400078ec0ff */
[----:B------:R-:W-:Y:S02]  /*4640*/  IADD3 R18, PT, PT, R16, -0x1, RZ ;  /* 0xffffffff10127810 */ /* 0x000fe40007ffe0ff */
[----:B------:R-:W-:-:S02]  /*4650*/  IADD3 R19, PT, PT, R21, -0x1, RZ ;  /* 0xffffffff15137810 */ /* 0x000fc40007ffe0ff */
[----:B------:R-:W-:-:S04]  /*4660*/  ISETP.GT.U32.AND P1, PT, R18, 0xfd, PT ;  /* 0x000000fd1200780c */ /* 0x000fc80003f24070 */
[----:B------:R-:W-:-:S13]  /*4670*/  ISETP.GT.U32.OR P1, PT, R19, 0xfd, P1 ;  /* 0x000000fd1300780c */ /* 0x000fda0000f24470 */
[----:B------:R-:W-:Y:S01]  /*4680*/  @!P1 MOV R17, RZ ;  /* 0x000000ff00119202 */ /* 0x000fe20000000f00 */
[----:B------:R-:W-:Y:S06]  /*4690*/  @!P1 BRA `(.L_x_84) ;  /* 0x00000000005c9947 */ /* 0x000fec0003800000 */
[----:B------:R-:W-:Y:S02]  /*46a0*/  FSETP.GTU.FTZ.AND P1, PT, |R0|, +INF , PT ;  /* 0x7f8000000000780b */ /* 0x000fe40003f3c200 */
[----:B------:R-:W-:-:S04]  /*46b0*/  FSETP.GTU.FTZ.AND P3, PT, |R20|, +INF , PT ;  /* 0x7f8000001400780b */ /* 0x000fc80003f7c200 */
[----:B------:R-:W-:-:S13]  /*46c0*/  PLOP3.LUT P1, PT, P1, P3, PT, 0xf8, 0x8f ;  /* 0x00000000008f781c */ /* 0x000fda0000f27f70 */
[----:B------:R-:W-:Y:S05]  /*46d0*/  @P1 BRA `(.L_x_85) ;  /* 0x00000004004c1947 */ /* 0x000fea0003800000 */
[----:B------:R-:W-:-:S13]  /*46e0*/  LOP3.LUT P1, RZ, R20, 0x7fffffff, R0, 0xc8, !PT ;  /* 0x7fffffff14ff7812 */ /* 0x000fda000782c800 */
[----:B------:R-:W-:Y:S05]  /*46f0*/  @!P1 BRA `(.L_x_86) ;  /* 0x00000004003c9947 */ /* 0x000fea0003800000 */
[----:B------:R-:W-:Y:S02]  /*4700*/  FSETP.NEU.FTZ.AND P3, PT, |R0|, +INF , PT ;  /* 0x7f8000000000780b */ /* 0x000fe40003f7d200 */
        /* <DEDUP_REMOVED lines=9> */
[----:B------:R-:W-:Y:S02]  /*47a0*/  ISETP.GE.AND P1, PT, R19, RZ, PT ;  /* 0x000000ff1300720c */ /* 0x000fe40003f26270 */
[----:B------:R-:W-:-:S11]  /*47b0*/  ISETP.GE.AND P3, PT, R18, RZ, PT ;  /* 0x000000ff1200720c */ /* 0x000fd60003f66270 */
[----:B------:R-:W-:Y:S01]  /*47c0*/  @P1 MOV R17, RZ ;  /* 0x000000ff00111202 */ /* 0x000fe20000000f00 */
[----:B------:R-:W-:Y:S01]  /*47d0*/  @!P1 FFMA R0, R0, 1.84467440737095516160e+19, RZ ;  /* 0x5f80000000009823 */ /* 0x000fe200000000ff */
[----:B------:R-:W-:Y:S01]  /*47e0*/  @!P1 MOV R17, 0xffffffc0 ;  /* 0xffffffc000119802 */ /* 0x000fe20000000f00 */
[----:B------:R-:W-:-:S03]  /*47f0*/  @!P3 FFMA R20, R20, 1.84467440737095516160e+19, RZ ;  /* 0x5f8000001414b823 */ /* 0x000fc600000000ff */
[----:B------:R-:W-:-:S07]  /*4800*/  @!P3 IADD3 R17, PT, PT, R17, 0x40, RZ ;  /* 0x000000401111b810 */ /* 0x000fce0007ffe0ff */
.L_x_84:
[----:B------:R-:W-:Y:S01]  /*4810*/  LEA R19, R16, 0xc0800000, 0x17 ;  /* 0xc080000010137811 */ /* 0x000fe200078eb8ff */
[----:B------:R-:W-:Y:S01]  /*4820*/  BSSY.RECONVERGENT B2, `(.L_x_89) ;  /* 0x0000036000027945 */ /* 0x000fe20003800200 */
[----:B------:R-:W-:Y:S02]  /*4830*/  IADD3 R21, PT, PT, R21, -0x7f, RZ ;  /* 0xffffff8115157810 */ /* 0x000fe40007ffe0ff */
[----:B------:R-:W-:-:S03]  /*4840*/  IADD3 R26, PT, PT, -R19, R20, RZ ;  /* 0x00000014131a7210 */ /* 0x000fc60007ffe1ff */
[----:B------:R-:W-:Y:S01]  /*4850*/  IMAD R0, R21, -0x800000, R0 ;  /* 0xff80000015007824 */ /* 0x000fe200078e0200 */
[----:B------:R-:W0:Y:S01]  /*4860*/  MUFU.RCP R18, R26 ;  /* 0x0000001a00127308 */ /* 0x000e220000001000 */
[----:B------:R-:W-:-:S04]  /*4870*/  FADD.FTZ R19, -R26, -RZ ;  /* 0x800000ff1a137221 */ /* 0x000fc80000010100 */
[----:B0-----:R-:W-:-:S04]  /*4880*/  FFMA R25, R18, R19, 1 ;  /* 0x3f80000012197423 */ /* 0x001fc80000000013 */
[----:B------:R-:W-:-:S04]  /*4890*/  FFMA R25, R18, R25, R18 ;  /* 0x0000001912197223 */ /* 0x000fc80000000012 */
[----:B------:R-:W-:-:S04]  /*48a0*/  FFMA R18, R0, R25, RZ ;  /* 0x0000001900127223 */ /* 0x000fc800000000ff */
[----:B------:R-:W-:-:S04]  /*48b0*/  FFMA R20, R19, R18, R0 ;  /* 0x0000001213147223 */ /* 0x000fc80000000000 */
[----:B------:R-:W-:Y:S01]  /*48c0*/  FFMA R20, R25, R20, R18 ;  /* 0x0000001419147223 */ /* 0x000fe20000000012 */
[----:B------:R-:W-:-:S03]  /*48d0*/  IADD3 R18, PT, PT, R21, 0x7f, -R16 ;  /* 0x0000007f15127810 */ /* 0x000fc60007ffe810 */
[----:B------:R-:W-:Y:S01]  /*48e0*/  FFMA R19, R19, R20, R0 ;  /* 0x0000001413137223 */ /* 0x000fe20000000000 */
[----:B------:R-:W-:-:S03]  /*48f0*/  IADD3 R17, PT, PT, R18, R17, RZ ;  /* 0x0000001112117210 */ /* 0x000fc60007ffe0ff */
        /* <DEDUP_REMOVED lines=17> */
[C---:B------:R-:W-:Y:S02]  /*4a10*/  IADD3 R19, PT, PT, R16.reuse, 0x20, RZ ;  /* 0x0000002010137810 */ /* 0x040fe40007ffe0ff */
[----:B------:R-:W-:Y:S02]  /*4a20*/  LOP3.LUT R17, R17, 0x7fffff, RZ, 0xc0, !PT ;  /* 0x007fffff11117812 */ /* 0x000fe400078ec0ff */
[C---:B------:R-:W-:Y:S02]  /*4a30*/  ISETP.NE.AND P4, PT, R16.reuse, RZ, PT ;  /* 0x000000ff1000720c */ /* 0x040fe40003f85270 */
[----:B------:R-:W-:Y:S02]  /*4a40*/  LOP3.LUT R20, R17, 0x800000, RZ, 0xfc, !PT ;  /* 0x0080000011147812 */ /* 0x000fe400078efcff */
[----:B------:R-:W-:-:S02]  /*4a50*/  ISETP.NE.AND P3, PT, R16, RZ, PT ;  /* 0x000000ff1000720c */ /* 0x000fc40003f65270 */
        /* <DEDUP_REMOVED lines=14> */
.L_x_91:
[----:B------:R-:W-:-:S04]  /*4b40*/  LOP3.LUT R0, R0, 0x80000000, RZ, 0xc0, !PT ;  /* 0x8000000000007812 */ /* 0x000fc800078ec0ff */
[----:B------:R-:W-:Y:S01]  /*4b50*/  LOP3.LUT R0, R0, 0x7f800000, RZ, 0xfc, !PT ;  /* 0x7f80000000007812 */ /* 0x000fe200078efcff */
[----:B------:R-:W-:Y:S06]  /*4b60*/  BRA `(.L_x_92) ;  /* 0x0000000000047947 */ /* 0x000fec0003800000 */
.L_x_90:
[----:B------:R-:W-:-:S07]  /*4b70*/  LEA R0, R17, R0, 0x17 ;  /* 0x0000000011007211 */ /* 0x000fce00078eb8ff */
.L_x_92:
[----:B------:R-:W-:Y:S05]  /*4b80*/  BSYNC.RECONVERGENT B2 ;  /* 0x0000000000027941 */ /* 0x000fea0003800200 */
.L_x_89:
[----:B------:R-:W-:Y:S05]  /*4b90*/  BRA `(.L_x_93) ;  /* 0x0000000000207947 */ /* 0x000fea0003800000 */
.L_x_88:
[----:B------:R-:W-:-:S04]  /*4ba0*/  LOP3.LUT R0, R20, 0x80000000, R0, 0x48, !PT ;  /* 0x8000000014007812 */ /* 0x000fc800078e4800 */
[----:B------:R-:W-:Y:S01]  /*4bb0*/  LOP3.LUT R0, R0, 0x7f800000, RZ, 0xfc, !PT ;  /* 0x7f80000000007812 */ /* 0x000fe200078efcff */
[----:B------:R-:W-:Y:S06]  /*4bc0*/  BRA `(.L_x_93) ;  /* 0x0000000000147947 */ /* 0x000fec0003800000 */
.L_x_87:
[----:B------:R-:W-:Y:S01]  /*4bd0*/  LOP3.LUT R0, R20, 0x80000000, R0, 0x48, !PT ;  /* 0x8000000014007812 */ /* 0x000fe200078e4800 */
[----:B------:R-:W-:Y:S06]  /*4be0*/  BRA `(.L_x_93) ;  /* 0x00000000000c7947 */ /* 0x000fec0003800000 */
.L_x_86:
[----:B------:R-:W0:Y:S01]  /*4bf0*/  MUFU.RSQ R0, -QNAN ;  /* 0xffc0000000007908 */ /* 0x000e220000001400 */
[----:B------:R-:W-:Y:S05]  /*4c00*/  BRA `(.L_x_93) ;  /* 0x0000000000047947 */ /* 0x000fea0003800000 */
.L_x_85:
[----:B------:R-:W-:-:S07]  /*4c10*/  FADD.FTZ R0, R0, R20 ;  /* 0x0000001400007221 */ /* 0x000fce0000010000 */
.L_x_93:
[----:B------:R-:W-:Y:S05]  /*4c20*/  BSYNC.RECONVERGENT B1 ;  /* 0x0000000000017941 */ /* 0x000fea0003800200 */
.L_x_83:
[----:B------:R-:W-:Y:S01]  /*4c30*/  HFMA2 R17, -RZ, RZ, 0, 0 ;  /* 0x00000000ff117431 */ /* 0x000fe200000001ff */
[----:B------:R-:W-:-:S04]  /*4c40*/  MOV R16, R12 ;  /* 0x0000000c00107202 */ /* 0x000fc80000000f00 */
[----:B0-----:R-:W-:Y:S05]  /*4c50*/  RET.REL.NODEC R16 `(_Z10force_evalP4CellPf) ;  /* 0xffffffb010e87950 */ /* 0x001fea0003c3ffff */
.L_x_94:
        /* <DEDUP_REMOVED lines=10> */
.L_x_96:


//--------------------- .nv.shared.reserved.0     --------------------------
	.section	.nv.shared.reserved.0,"aw",@nobits
	.weak		__nv_reservedSMEM_offset_0_alias
	.size		__nv_reservedSMEM_offset_0_alias, 0, 64
	.other		__nv_reservedSMEM_offset_0_alias,@"STO_CUDA_RESERVED_SHARED STV_DEFAULT"
__nv_reservedSMEM_offset_0_alias:
	.zero		0
	.zero		64


//--------------------- .nv.shared._Z10force_evalP4CellPf --------------------------
	.section	.nv.shared._Z10force_evalP4CellPf,"aw",@nobits
	.sectionflags	@""
	.align	4
.nv.shared._Z10force_evalP4CellPf:
	.zero		4608


//--------------------- .nv.constant0._Z13motion_updateP4CellS0_ --------------------------
	.section	.nv.constant0._Z13motion_updateP4CellS0_,"a",@progbits
	.sectionflags	@""
	.align	4
.nv.constant0._Z13motion_updateP4CellS0_:
	.zero		912


//--------------------- .nv.constant0._Z15particle_updateP4CellPf --------------------------
	.section	.nv.constant0._Z15particle_updateP4CellPf,"a",@progbits
	.sectionflags	@""
	.align	4
.nv.constant0._Z15particle_updateP4CellPf:
	.zero		912


//--------------------- .nv.constant0._Z10force_evalP4CellPf --------------------------
	.section	.nv.constant0._Z10force_evalP4CellPf,"a",@progbits
	.sectionflags	@""
	.align	4
.nv.constant0._Z10force_evalP4CellPf:
	.zero		912


//--------------------- SYMBOLS --------------------------

	.type		.nv.reservedSmem.offset0,@object
	.size		.nv.reservedSmem.offset0,0x4
	.type		.nv.reservedSmem.cap,@object
	.size		.nv.reservedSmem.cap,0x4
